	.target	sm_103a

	.elftype	@"ET_EXEC"


//--------------------- .note.nv.tkinfo           --------------------------
	.section	.note.nv.tkinfo,"",@"SHT_NOTE"
	.sectionflags	@"SHF_NOTE_NV_TKINFO"
	.tkinfo
        /*0018*/ 	.word	0x00000002
        /*0030*/ 	.string	""
        /*0030*/ 	.string	"ptxas"
        /*0030*/ 	.string	"Cuda compilation tools, release 13.0, V13.0.88"
        /*0030*/ 	.string	"Build cuda_13.0.r13.0/compiler.36424714_0"
        /*0030*/ 	.string	"-arch sm_103a -m 64 "



//--------------------- .note.nv.cuinfo           --------------------------
	.section	.note.nv.cuinfo,"",@"SHT_NOTE"
	.sectionflags	@"SHF_NOTE_NV_CUINFO"
        /*0018*/ 	.short	0x0002
        /*001a*/ 	.short	0x0067
        /*001c*/ 	.short	0x0082
	.zero		2


//--------------------- .nv.info                  --------------------------
	.section	.nv.info,"",@"SHT_CUDA_INFO"
	.align	4


	//----- nvinfo : EIATTR_REGCOUNT
	.align		4
        /*0000*/ 	.byte	0x04, 0x2f
        /*0002*/ 	.short	(.L_12 - .L_11)
	.align		4
.L_11:
        /*0004*/ 	.word	index@(_ZN7cutlass13device_kernelIN5flash19enable_sm80_to_sm89INS1_16FlashAttnFwdSm80INS1_25CollectiveMainloopFwdSm80ILi4ELi1ELb0EN4cute5tupleIJNS5_1CILi128EEENS7_ILi48EEENS7_ILi96EEEEEELi96ENS_10bfloat16_tEfNS_4arch4Sm80ELb1ELb0ELb0ELb1ELb0ELb1ELb1ELb1EEENS1_21CollectiveEpilogueFwdINS6_IJS8_SA_S9_EEENS6_IJNS7_ILi1EEESI_SI_EEESC_SE_Li128ELb1ELb1ELb1ELb0EEENS1_36VarlenDynamicPersistentTileSchedulerILi128ELi48ELi128ELi128ELb1ELb1ELb0ELb1ELb1ELb1EEEEEEEEEvNT_6ParamsE)
        /*0008*/ 	.word	0x00000004


	//----- nvinfo : EIATTR_FRAME_SIZE
	.align		4
.L_12:
        /*000c*/ 	.byte	0x04, 0x11
        /*000e*/ 	.short	(.L_14 - .L_13)
	.align		4
.L_13:
        /*0010*/ 	.word	index@(_ZN7cutlass13device_kernelIN5flash19enable_sm80_to_sm89INS1_16FlashAttnFwdSm80INS1_25CollectiveMainloopFwdSm80ILi4ELi1ELb0EN4cute5tupleIJNS5_1CILi128EEENS7_ILi48EEENS7_ILi96EEEEEELi96ENS_10bfloat16_tEfNS_4arch4Sm80ELb1ELb0ELb0ELb1ELb0ELb1ELb1ELb1EEENS1_21CollectiveEpilogueFwdINS6_IJS8_SA_S9_EEENS6_IJNS7_ILi1EEESI_SI_EEESC_SE_Li128ELb1ELb1ELb1ELb0EEENS1_36VarlenDynamicPersistentTileSchedulerILi128ELi48ELi128ELi128ELb1ELb1ELb0ELb1ELb1ELb1EEEEEEEEEvNT_6ParamsE)
        /*0014*/ 	.word	0x00000000


	//----- nvinfo : EIATTR_REGCOUNT
	.align		4
.L_14:
        /*0018*/ 	.byte	0x04, 0x2f
        /*001a*/ 	.short	(.L_16 - .L_15)
	.align		4
.L_15:
        /*001c*/ 	.word	index@(_ZN7cutlass13device_kernelIN5flash19enable_sm80_to_sm89INS1_16FlashAttnFwdSm80INS1_25CollectiveMainloopFwdSm80ILi4ELi1ELb0EN4cute5tupleIJNS5_1CILi128EEENS7_ILi48EEENS7_ILi96EEEEEELi96ENS_10bfloat16_tEfNS_4arch4Sm80ELb1ELb0ELb0ELb1ELb0ELb0ELb1ELb1EEENS1_21CollectiveEpilogueFwdINS6_IJS8_SA_S9_EEENS6_IJNS7_ILi1EEESI_SI_EEESC_SE_Li128ELb1ELb1ELb1ELb0EEENS1_36VarlenDynamicPersistentTileSchedulerILi128ELi48ELi128ELi128ELb1ELb1ELb0ELb1ELb1ELb1EEEEEEEEEvNT_6ParamsE)
        /*0020*/ 	.word	0x00000004


	//----- nvinfo : EIATTR_FRAME_SIZE
	.align		4
.L_16:
        /*0024*/ 	.byte	0x04, 0x11
        /*0026*/ 	.short	(.L_18 - .L_17)
	.align		4
.L_17:
        /*0028*/ 	.word	index@(_ZN7cutlass13device_kernelIN5flash19enable_sm80_to_sm89INS1_16FlashAttnFwdSm80INS1_25CollectiveMainloopFwdSm80ILi4ELi1ELb0EN4cute5tupleIJNS5_1CILi128EEENS7_ILi48EEENS7_ILi96EEEEEELi96ENS_10bfloat16_tEfNS_4arch4Sm80ELb1ELb0ELb0ELb1ELb0ELb0ELb1ELb1EEENS1_21CollectiveEpilogueFwdINS6_IJS8_SA_S9_EEENS6_IJNS7_ILi1EEESI_SI_EEESC_SE_Li128ELb1ELb1ELb1ELb0EEENS1_36VarlenDynamicPersistentTileSchedulerILi128ELi48ELi128ELi128ELb1ELb1ELb0ELb1ELb1ELb1EEEEEEEEEvNT_6ParamsE)
        /*002c*/ 	.word	0x00000000


	//----- nvinfo : EIATTR_REGCOUNT
	.align		4
.L_18:
        /*0030*/ 	.byte	0x04, 0x2f
        /*0032*/ 	.short	(.L_20 - .L_19)
	.align		4
.L_19:
        /*0034*/ 	.word	index@(_ZN7cutlass13device_kernelIN5flash19enable_sm80_to_sm89INS1_16FlashAttnFwdSm80INS1_25CollectiveMainloopFwdSm80ILi4ELi1ELb0EN4cute5tupleIJNS5_1CILi128EEENS7_ILi64EEENS7_ILi96EEEEEELi96ENS_10bfloat16_tEfNS_4arch4Sm80ELb1ELb0ELb0ELb0ELb0ELb0ELb1ELb1EEENS1_21CollectiveEpilogueFwdINS6_IJS8_SA_S9_EEENS6_IJNS7_ILi1EEESI_SI_EEESC_SE_Li128ELb0ELb1ELb1ELb0EEENS1_30DynamicPersistentTileSchedulerILi128ELi128ELb1ELb1ELb0EEEEEEEEEvNT_6ParamsE)
        /*0038*/ 	.word	0x00000004


	//----- nvinfo : EIATTR_FRAME_SIZE
	.align		4
.L_20:
        /*003c*/ 	.byte	0x04, 0x11
        /*003e*/ 	.short	(.L_22 - .L_21)
	.align		4
.L_21:
        /*0040*/ 	.word	index@(_ZN7cutlass13device_kernelIN5flash19enable_sm80_to_sm89INS1_16FlashAttnFwdSm80INS1_25CollectiveMainloopFwdSm80ILi4ELi1ELb0EN4cute5tupleIJNS5_1CILi128EEENS7_ILi64EEENS7_ILi96EEEEEELi96ENS_10bfloat16_tEfNS_4arch4Sm80ELb1ELb0ELb0ELb0ELb0ELb0ELb1ELb1EEENS1_21CollectiveEpilogueFwdINS6_IJS8_SA_S9_EEENS6_IJNS7_ILi1EEESI_SI_EEESC_SE_Li128ELb0ELb1ELb1ELb0EEENS1_30DynamicPersistentTileSchedulerILi128ELi128ELb1ELb1ELb0EEEEEEEEEvNT_6ParamsE)
        /*0044*/ 	.word	0x00000000


	//----- nvinfo : EIATTR_REGCOUNT
	.align		4
.L_22:
        /*0048*/ 	.byte	0x04, 0x2f
        /*004a*/ 	.short	(.L_24 - .L_23)
	.align		4
.L_23:
        /*004c*/ 	.word	index@(_ZN7cutlass13device_kernelIN5flash19enable_sm80_to_sm89INS1_16FlashAttnFwdSm80INS1_25CollectiveMainloopFwdSm80ILi4ELi1ELb0EN4cute5tupleIJNS5_1CILi128EEENS7_ILi48EEENS7_ILi96EEEEEELi96ENS_10bfloat16_tEfNS_4arch4Sm80ELb0ELb1ELb0ELb1ELb0ELb1ELb1ELb1EEENS1_21CollectiveEpilogueFwdINS6_IJS8_SA_S9_EEENS6_IJNS7_ILi1EEESI_SI_EEESC_SE_Li128ELb1ELb1ELb1ELb0EEENS1_36VarlenDynamicPersistentTileSchedulerILi128ELi48ELi128ELi128ELb1ELb1ELb0ELb1ELb0ELb1EEEEEEEEEvNT_6ParamsE)
        /*0050*/ 	.word	0x00000004


	//----- nvinfo : EIATTR_FRAME_SIZE
	.align		4
.L_24:
        /*0054*/ 	.byte	0x04, 0x11
        /*0056*/ 	.short	(.L_26 - .L_25)
	.align		4
.L_25:
        /*0058*/ 	.word	index@(_ZN7cutlass13device_kernelIN5flash19enable_sm80_to_sm89INS1_16FlashAttnFwdSm80INS1_25CollectiveMainloopFwdSm80ILi4ELi1ELb0EN4cute5tupleIJNS5_1CILi128EEENS7_ILi48EEENS7_ILi96EEEEEELi96ENS_10bfloat16_tEfNS_4arch4Sm80ELb0ELb1ELb0ELb1ELb0ELb1ELb1ELb1EEENS1_21CollectiveEpilogueFwdINS6_IJS8_SA_S9_EEENS6_IJNS7_ILi1EEESI_SI_EEESC_SE_Li128ELb1ELb1ELb1ELb0EEENS1_36VarlenDynamicPersistentTileSchedulerILi128ELi48ELi128ELi128ELb1ELb1ELb0ELb1ELb0ELb1EEEEEEEEEvNT_6ParamsE)
        /*005c*/ 	.word	0x00000000


	//----- nvinfo : EIATTR_REGCOUNT
	.align		4
.L_26:
        /*0060*/ 	.byte	0x04, 0x2f
        /*0062*/ 	.short	(.L_28 - .L_27)
	.align		4
.L_27:
        /*0064*/ 	.word	index@(_ZN7cutlass13device_kernelIN5flash19enable_sm80_to_sm89INS1_16FlashAttnFwdSm80INS1_25CollectiveMainloopFwdSm80ILi4ELi1ELb0EN4cute5tupleIJNS5_1CILi128EEENS7_ILi48EEENS7_ILi96EEEEEELi96ENS_10bfloat16_tEfNS_4arch4Sm80ELb0ELb1ELb0ELb1ELb0ELb0ELb1ELb1EEENS1_21CollectiveEpilogueFwdINS6_IJS8_SA_S9_EEENS6_IJNS7_ILi1EEESI_SI_EEESC_SE_Li128ELb1ELb1ELb1ELb0EEENS1_36VarlenDynamicPersistentTileSchedulerILi128ELi48ELi128ELi128ELb1ELb1ELb0ELb1ELb0ELb1EEEEEEEEEvNT_6ParamsE)
        /*0068*/ 	.word	0x00000004


	//----- nvinfo : EIATTR_FRAME_SIZE
	.align		4
.L_28:
        /*006c*/ 	.byte	0x04, 0x11
        /*006e*/ 	.short	(.L_30 - .L_29)
	.align		4
.L_29:
        /*0070*/ 	.word	index@(_ZN7cutlass13device_kernelIN5flash19enable_sm80_to_sm89INS1_16FlashAttnFwdSm80INS1_25CollectiveMainloopFwdSm80ILi4ELi1ELb0EN4cute5tupleIJNS5_1CILi128EEENS7_ILi48EEENS7_ILi96EEEEEELi96ENS_10bfloat16_tEfNS_4arch4Sm80ELb0ELb1ELb0ELb1ELb0ELb0ELb1ELb1EEENS1_21CollectiveEpilogueFwdINS6_IJS8_SA_S9_EEENS6_IJNS7_ILi1EEESI_SI_EEESC_SE_Li128ELb1ELb1ELb1ELb0EEENS1_36VarlenDynamicPersistentTileSchedulerILi128ELi48ELi128ELi128ELb1ELb1ELb0ELb1ELb0ELb1EEEEEEEEEvNT_6ParamsE)
        /*0074*/ 	.word	0x00000000


	//----- nvinfo : EIATTR_REGCOUNT
	.align		4
.L_30:
        /*0078*/ 	.byte	0x04, 0x2f
        /*007a*/ 	.short	(.L_32 - .L_31)
	.align		4
.L_31:
        /*007c*/ 	.word	index@(_ZN7cutlass13device_kernelIN5flash19enable_sm80_to_sm89INS1_16FlashAttnFwdSm80INS1_25CollectiveMainloopFwdSm80ILi4ELi1ELb0EN4cute5tupleIJNS5_1CILi128EEENS7_ILi48EEENS7_ILi96EEEEEELi96ENS_10bfloat16_tEfNS_4arch4Sm80ELb0ELb1ELb0ELb0ELb0ELb0ELb1ELb1EEENS1_21CollectiveEpilogueFwdINS6_IJS8_SA_S9_EEENS6_IJNS7_ILi1EEESI_SI_EEESC_SE_Li128ELb0ELb1ELb1ELb0EEENS1_19SingleTileSchedulerILb0ELb1ELb1ELi128EEEEEEEEEvNT_6ParamsE)
        /*0080*/ 	.word	0x00000004


	//----- nvinfo : EIATTR_FRAME_SIZE
	.align		4
.L_32:
        /*0084*/ 	.byte	0x04, 0x11
        /*0086*/ 	.short	(.L_34 - .L_33)
	.align		4
.L_33:
        /*0088*/ 	.word	index@(_ZN7cutlass13device_kernelIN5flash19enable_sm80_to_sm89INS1_16FlashAttnFwdSm80INS1_25CollectiveMainloopFwdSm80ILi4ELi1ELb0EN4cute5tupleIJNS5_1CILi128EEENS7_ILi48EEENS7_ILi96EEEEEELi96ENS_10bfloat16_tEfNS_4arch4Sm80ELb0ELb1ELb0ELb0ELb0ELb0ELb1ELb1EEENS1_21CollectiveEpilogueFwdINS6_IJS8_SA_S9_EEENS6_IJNS7_ILi1EEESI_SI_EEESC_SE_Li128ELb0ELb1ELb1ELb0EEENS1_19SingleTileSchedulerILb0ELb1ELb1ELi128EEEEEEEEEvNT_6ParamsE)
        /*008c*/ 	.word	0x00000000


	//----- nvinfo : EIATTR_REGCOUNT
	.align		4
.L_34:
        /*0090*/ 	.byte	0x04, 0x2f
        /*0092*/ 	.short	(.L_36 - .L_35)
	.align		4
.L_35:
        /*0094*/ 	.word	index@(_ZN7cutlass13device_kernelIN5flash19enable_sm80_to_sm89INS1_16FlashAttnFwdSm80INS1_25CollectiveMainloopFwdSm80ILi4ELi1ELb0EN4cute5tupleIJNS5_1CILi128EEENS7_ILi48EEENS7_ILi96EEEEEELi96ENS_10bfloat16_tEfNS_4arch4Sm80ELb0ELb0ELb0ELb1ELb0ELb1ELb1ELb1EEENS1_21CollectiveEpilogueFwdINS6_IJS8_SA_S9_EEENS6_IJNS7_ILi1EEESI_SI_EEESC_SE_Li128ELb1ELb1ELb1ELb0EEENS1_36VarlenDynamicPersistentTileSchedulerILi128ELi48ELi128ELi128ELb1ELb1ELb0ELb0ELb1ELb1EEEEEEEEEvNT_6ParamsE)
        /*0098*/ 	.word	0x00000004


	//----- nvinfo : EIATTR_FRAME_SIZE
	.align		4
.L_36:
        /*009c*/ 	.byte	0x04, 0x11
        /*009e*/ 	.short	(.L_38 - .L_37)
	.align		4
.L_37:
        /*00a0*/ 	.word	index@(_ZN7cutlass13device_kernelIN5flash19enable_sm80_to_sm89INS1_16FlashAttnFwdSm80INS1_25CollectiveMainloopFwdSm80ILi4ELi1ELb0EN4cute5tupleIJNS5_1CILi128EEENS7_ILi48EEENS7_ILi96EEEEEELi96ENS_10bfloat16_tEfNS_4arch4Sm80ELb0ELb0ELb0ELb1ELb0ELb1ELb1ELb1EEENS1_21CollectiveEpilogueFwdINS6_IJS8_SA_S9_EEENS6_IJNS7_ILi1EEESI_SI_EEESC_SE_Li128ELb1ELb1ELb1ELb0EEENS1_36VarlenDynamicPersistentTileSchedulerILi128ELi48ELi128ELi128ELb1ELb1ELb0ELb0ELb1ELb1EEEEEEEEEvNT_6ParamsE)
        /*00a4*/ 	.word	0x00000000


	//----- nvinfo : EIATTR_REGCOUNT
	.align		4
.L_38:
        /*00a8*/ 	.byte	0x04, 0x2f
        /*00aa*/ 	.short	(.L_40 - .L_39)
	.align		4
.L_39:
        /*00ac*/ 	.word	index@(_ZN7cutlass13device_kernelIN5flash19enable_sm80_to_sm89INS1_16FlashAttnFwdSm80INS1_25CollectiveMainloopFwdSm80ILi4ELi1ELb0EN4cute5tupleIJNS5_1CILi128EEENS7_ILi48EEENS7_ILi96EEEEEELi96ENS_10bfloat16_tEfNS_4arch4Sm80ELb0ELb0ELb0ELb1ELb0ELb0ELb1ELb1EEENS1_21CollectiveEpilogueFwdINS6_IJS8_SA_S9_EEENS6_IJNS7_ILi1EEESI_SI_EEESC_SE_Li128ELb1ELb1ELb1ELb0EEENS1_36VarlenDynamicPersistentTileSchedulerILi128ELi48ELi128ELi128ELb1ELb1ELb0ELb0ELb1ELb1EEEEEEEEEvNT_6ParamsE)
        /*00b0*/ 	.word	0x00000004


	//----- nvinfo : EIATTR_FRAME_SIZE
	.align		4
.L_40:
        /*00b4*/ 	.byte	0x04, 0x11
        /*00b6*/ 	.short	(.L_42 - .L_41)
	.align		4
.L_41:
        /*00b8*/ 	.word	index@(_ZN7cutlass13device_kernelIN5flash19enable_sm80_to_sm89INS1_16FlashAttnFwdSm80INS1_25CollectiveMainloopFwdSm80ILi4ELi1ELb0EN4cute5tupleIJNS5_1CILi128EEENS7_ILi48EEENS7_ILi96EEEEEELi96ENS_10bfloat16_tEfNS_4arch4Sm80ELb0ELb0ELb0ELb1ELb0ELb0ELb1ELb1EEENS1_21CollectiveEpilogueFwdINS6_IJS8_SA_S9_EEENS6_IJNS7_ILi1EEESI_SI_EEESC_SE_Li128ELb1ELb1ELb1ELb0EEENS1_36VarlenDynamicPersistentTileSchedulerILi128ELi48ELi128ELi128ELb1ELb1ELb0ELb0ELb1ELb1EEEEEEEEEvNT_6ParamsE)
        /*00bc*/ 	.word	0x00000000


	//----- nvinfo : EIATTR_REGCOUNT
	.align		4
.L_42:
        /*00c0*/ 	.byte	0x04, 0x2f
        /*00c2*/ 	.short	(.L_44 - .L_43)
	.align		4
.L_43:
        /*00c4*/ 	.word	index@(_ZN7cutlass13device_kernelIN5flash19enable_sm80_to_sm89INS1_16FlashAttnFwdSm80INS1_25CollectiveMainloopFwdSm80ILi4ELi1ELb0EN4cute5tupleIJNS5_1CILi128EEENS7_ILi64EEENS7_ILi96EEEEEELi96ENS_10bfloat16_tEfNS_4arch4Sm80ELb0ELb0ELb0ELb0ELb0ELb0ELb1ELb1EEENS1_21CollectiveEpilogueFwdINS6_IJS8_SA_S9_EEENS6_IJNS7_ILi1EEESI_SI_EEESC_SE_Li128ELb0ELb1ELb1ELb0EEENS1_19SingleTileSchedulerILb0ELb1ELb1ELi128EEEEEEEEEvNT_6ParamsE)
        /*00c8*/ 	.word	0x00000004


	//----- nvinfo : EIATTR_FRAME_SIZE
	.align		4
.L_44:
        /*00cc*/ 	.byte	0x04, 0x11
        /*00ce*/ 	.short	(.L_46 - .L_45)
	.align		4
.L_45:
        /*00d0*/ 	.word	index@(_ZN7cutlass13device_kernelIN5flash19enable_sm80_to_sm89INS1_16FlashAttnFwdSm80INS1_25CollectiveMainloopFwdSm80ILi4ELi1ELb0EN4cute5tupleIJNS5_1CILi128EEENS7_ILi64EEENS7_ILi96EEEEEELi96ENS_10bfloat16_tEfNS_4arch4Sm80ELb0ELb0ELb0ELb0ELb0ELb0ELb1ELb1EEENS1_21CollectiveEpilogueFwdINS6_IJS8_SA_S9_EEENS6_IJNS7_ILi1EEESI_SI_EEESC_SE_Li128ELb0ELb1ELb1ELb0EEENS1_19SingleTileSchedulerILb0ELb1ELb1ELi128EEEEEEEEEvNT_6ParamsE)
        /*00d4*/ 	.word	0x00000000


	//----- nvinfo : EIATTR_REGCOUNT
	.align		4
.L_46:
        /*00d8*/ 	.byte	0x04, 0x2f
        /*00da*/ 	.short	(.L_48 - .L_47)
	.align		4
.L_47:
        /*00dc*/ 	.word	index@(_ZN7cutlass13device_kernelIN5flash19enable_sm80_to_sm89INS1_16FlashAttnFwdSm80INS1_25CollectiveMainloopFwdSm80ILi4ELi1ELb0EN4cute5tupleIJNS5_1CILi128EEENS7_ILi48EEENS7_ILi96EEEEEELi96ENS_10bfloat16_tEfNS_4arch4Sm80ELb1ELb0ELb1ELb1ELb0ELb1ELb1ELb1EEENS1_21CollectiveEpilogueFwdINS6_IJS8_SA_S9_EEENS6_IJNS7_ILi1EEESI_SI_EEESC_SE_Li128ELb1ELb1ELb1ELb0EEENS1_36VarlenDynamicPersistentTileSchedulerILi128ELi48ELi128ELi128ELb1ELb1ELb0ELb1ELb1ELb1EEEEEEEEEvNT_6ParamsE)
        /*00e0*/ 	.word	0x00000004


	//----- nvinfo : EIATTR_FRAME_SIZE
	.align		4
.L_48:
        /*00e4*/ 	.byte	0x04, 0x11
        /*00e6*/ 	.short	(.L_50 - .L_49)
	.align		4
.L_49:
        /*00e8*/ 	.word	index@(_ZN7cutlass13device_kernelIN5flash19enable_sm80_to_sm89INS1_16FlashAttnFwdSm80INS1_25CollectiveMainloopFwdSm80ILi4ELi1ELb0EN4cute5tupleIJNS5_1CILi128EEENS7_ILi48EEENS7_ILi96EEEEEELi96ENS_10bfloat16_tEfNS_4arch4Sm80ELb1ELb0ELb1ELb1ELb0ELb1ELb1ELb1EEENS1_21CollectiveEpilogueFwdINS6_IJS8_SA_S9_EEENS6_IJNS7_ILi1EEESI_SI_EEESC_SE_Li128ELb1ELb1ELb1ELb0EEENS1_36VarlenDynamicPersistentTileSchedulerILi128ELi48ELi128ELi128ELb1ELb1ELb0ELb1ELb1ELb1EEEEEEEEEvNT_6ParamsE)
        /*00ec*/ 	.word	0x00000000


	//----- nvinfo : EIATTR_REGCOUNT
	.align		4
.L_50:
        /*00f0*/ 	.byte	0x04, 0x2f
        /*00f2*/ 	.short	(.L_52 - .L_51)
	.align		4
.L_51:
        /*00f4*/ 	.word	index@(_ZN7cutlass13device_kernelIN5flash19enable_sm80_to_sm89INS1_16FlashAttnFwdSm80INS1_25CollectiveMainloopFwdSm80ILi4ELi1ELb0EN4cute5tupleIJNS5_1CILi128EEENS7_ILi48EEENS7_ILi96EEEEEELi96ENS_10bfloat16_tEfNS_4arch4Sm80ELb1ELb0ELb1ELb1ELb0ELb0ELb1ELb1EEENS1_21CollectiveEpilogueFwdINS6_IJS8_SA_S9_EEENS6_IJNS7_ILi1EEESI_SI_EEESC_SE_Li128ELb1ELb1ELb1ELb0EEENS1_36VarlenDynamicPersistentTileSchedulerILi128ELi48ELi128ELi128ELb1ELb1ELb0ELb1ELb1ELb1EEEEEEEEEvNT_6ParamsE)
        /*00f8*/ 	.word	0x00000004


	//----- nvinfo : EIATTR_FRAME_SIZE
	.align		4
.L_52:
        /*00fc*/ 	.byte	0x04, 0x11
        /*00fe*/ 	.short	(.L_54 - .L_53)
	.align		4
.L_53:
        /*0100*/ 	.word	index@(_ZN7cutlass13device_kernelIN5flash19enable_sm80_to_sm89INS1_16FlashAttnFwdSm80INS1_25CollectiveMainloopFwdSm80ILi4ELi1ELb0EN4cute5tupleIJNS5_1CILi128EEENS7_ILi48EEENS7_ILi96EEEEEELi96ENS_10bfloat16_tEfNS_4arch4Sm80ELb1ELb0ELb1ELb1ELb0ELb0ELb1ELb1EEENS1_21CollectiveEpilogueFwdINS6_IJS8_SA_S9_EEENS6_IJNS7_ILi1EEESI_SI_EEESC_SE_Li128ELb1ELb1ELb1ELb0EEENS1_36VarlenDynamicPersistentTileSchedulerILi128ELi48ELi128ELi128ELb1ELb1ELb0ELb1ELb1ELb1EEEEEEEEEvNT_6ParamsE)
        /*0104*/ 	.word	0x00000000


	//----- nvinfo : EIATTR_REGCOUNT
	.align		4
.L_54:
        /*0108*/ 	.byte	0x04, 0x2f
        /*010a*/ 	.short	(.L_56 - .L_55)
	.align		4
.L_55:
        /*010c*/ 	.word	index@(_ZN7cutlass13device_kernelIN5flash19enable_sm80_to_sm89INS1_16FlashAttnFwdSm80INS1_25CollectiveMainloopFwdSm80ILi4ELi1ELb0EN4cute5tupleIJNS5_1CILi128EEENS7_ILi64EEENS7_ILi96EEEEEELi96ENS_10bfloat16_tEfNS_4arch4Sm80ELb1ELb0ELb1ELb0ELb0ELb0ELb1ELb1EEENS1_21CollectiveEpilogueFwdINS6_IJS8_SA_S9_EEENS6_IJNS7_ILi1EEESI_SI_EEESC_SE_Li128ELb0ELb1ELb1ELb0EEENS1_30DynamicPersistentTileSchedulerILi128ELi128ELb1ELb1ELb0EEEEEEEEEvNT_6ParamsE)
        /*0110*/ 	.word	0x00000004


	//----- nvinfo : EIATTR_FRAME_SIZE
	.align		4
.L_56:
        /*0114*/ 	.byte	0x04, 0x11
        /*0116*/ 	.short	(.L_58 - .L_57)
	.align		4
.L_57:
        /*0118*/ 	.word	index@(_ZN7cutlass13device_kernelIN5flash19enable_sm80_to_sm89INS1_16FlashAttnFwdSm80INS1_25CollectiveMainloopFwdSm80ILi4ELi1ELb0EN4cute5tupleIJNS5_1CILi128EEENS7_ILi64EEENS7_ILi96EEEEEELi96ENS_10bfloat16_tEfNS_4arch4Sm80ELb1ELb0ELb1ELb0ELb0ELb0ELb1ELb1EEENS1_21CollectiveEpilogueFwdINS6_IJS8_SA_S9_EEENS6_IJNS7_ILi1EEESI_SI_EEESC_SE_Li128ELb0ELb1ELb1ELb0EEENS1_30DynamicPersistentTileSchedulerILi128ELi128ELb1ELb1ELb0EEEEEEEEEvNT_6ParamsE)
        /*011c*/ 	.word	0x00000000


	//----- nvinfo : EIATTR_REGCOUNT
	.align		4
.L_58:
        /*0120*/ 	.byte	0x04, 0x2f
        /*0122*/ 	.short	(.L_60 - .L_59)
	.align		4
.L_59:
        /*0124*/ 	.word	index@(_ZN7cutlass13device_kernelIN5flash19enable_sm80_to_sm89INS1_16FlashAttnFwdSm80INS1_25CollectiveMainloopFwdSm80ILi4ELi1ELb0EN4cute5tupleIJNS5_1CILi128EEENS7_ILi48EEENS7_ILi96EEEEEELi96ENS_10bfloat16_tEfNS_4arch4Sm80ELb0ELb1ELb1ELb1ELb0ELb1ELb1ELb1EEENS1_21CollectiveEpilogueFwdINS6_IJS8_SA_S9_EEENS6_IJNS7_ILi1EEESI_SI_EEESC_SE_Li128ELb1ELb1ELb1ELb0EEENS1_36VarlenDynamicPersistentTileSchedulerILi128ELi48ELi128ELi128ELb1ELb1ELb0ELb1ELb0ELb1EEEEEEEEEvNT_6ParamsE)
        /*0128*/ 	.word	0x00000004


	//----- nvinfo : EIATTR_FRAME_SIZE
	.align		4
.L_60:
        /*012c*/ 	.byte	0x04, 0x11
        /*012e*/ 	.short	(.L_62 - .L_61)
	.align		4
.L_61:
        /*0130*/ 	.word	index@(_ZN7cutlass13device_kernelIN5flash19enable_sm80_to_sm89INS1_16FlashAttnFwdSm80INS1_25CollectiveMainloopFwdSm80ILi4ELi1ELb0EN4cute5tupleIJNS5_1CILi128EEENS7_ILi48EEENS7_ILi96EEEEEELi96ENS_10bfloat16_tEfNS_4arch4Sm80ELb0ELb1ELb1ELb1ELb0ELb1ELb1ELb1EEENS1_21CollectiveEpilogueFwdINS6_IJS8_SA_S9_EEENS6_IJNS7_ILi1EEESI_SI_EEESC_SE_Li128ELb1ELb1ELb1ELb0EEENS1_36VarlenDynamicPersistentTileSchedulerILi128ELi48ELi128ELi128ELb1ELb1ELb0ELb1ELb0ELb1EEEEEEEEEvNT_6ParamsE)
        /*0134*/ 	.word	0x00000000


	//----- nvinfo : EIATTR_REGCOUNT
	.align		4
.L_62:
        /*0138*/ 	.byte	0x04, 0x2f
        /*013a*/ 	.short	(.L_64 - .L_63)
	.align		4
.L_63:
        /*013c*/ 	.word	index@(_ZN7cutlass13device_kernelIN5flash19enable_sm80_to_sm89INS1_16FlashAttnFwdSm80INS1_25CollectiveMainloopFwdSm80ILi4ELi1ELb0EN4cute5tupleIJNS5_1CILi128EEENS7_ILi48EEENS7_ILi96EEEEEELi96ENS_10bfloat16_tEfNS_4arch4Sm80ELb0ELb1ELb1ELb1ELb0ELb0ELb1ELb1EEENS1_21CollectiveEpilogueFwdINS6_IJS8_SA_S9_EEENS6_IJNS7_ILi1EEESI_SI_EEESC_SE_Li128ELb1ELb1ELb1ELb0EEENS1_36VarlenDynamicPersistentTileSchedulerILi128ELi48ELi128ELi128ELb1ELb1ELb0ELb1ELb0ELb1EEEEEEEEEvNT_6ParamsE)
        /*0140*/ 	.word	0x00000004


	//----- nvinfo : EIATTR_FRAME_SIZE
	.align		4
.L_64:
        /*0144*/ 	.byte	0x04, 0x11
        /*0146*/ 	.short	(.L_66 - .L_65)
	.align		4
.L_65:
        /*0148*/ 	.word	index@(_ZN7cutlass13device_kernelIN5flash19enable_sm80_to_sm89INS1_16FlashAttnFwdSm80INS1_25CollectiveMainloopFwdSm80ILi4ELi1ELb0EN4cute5tupleIJNS5_1CILi128EEENS7_ILi48EEENS7_ILi96EEEEEELi96ENS_10bfloat16_tEfNS_4arch4Sm80ELb0ELb1ELb1ELb1ELb0ELb0ELb1ELb1EEENS1_21CollectiveEpilogueFwdINS6_IJS8_SA_S9_EEENS6_IJNS7_ILi1EEESI_SI_EEESC_SE_Li128ELb1ELb1ELb1ELb0EEENS1_36VarlenDynamicPersistentTileSchedulerILi128ELi48ELi128ELi128ELb1ELb1ELb0ELb1ELb0ELb1EEEEEEEEEvNT_6ParamsE)
        /*014c*/ 	.word	0x00000000


	//----- nvinfo : EIATTR_REGCOUNT
	.align		4
.L_66:
        /*0150*/ 	.byte	0x04, 0x2f
        /*0152*/ 	.short	(.L_68 - .L_67)
	.align		4
.L_67:
        /*0154*/ 	.word	index@(_ZN7cutlass13device_kernelIN5flash19enable_sm80_to_sm89INS1_16FlashAttnFwdSm80INS1_25CollectiveMainloopFwdSm80ILi4ELi1ELb0EN4cute5tupleIJNS5_1CILi128EEENS7_ILi48EEENS7_ILi96EEEEEELi96ENS_10bfloat16_tEfNS_4arch4Sm80ELb0ELb1ELb1ELb0ELb0ELb0ELb1ELb1EEENS1_21CollectiveEpilogueFwdINS6_IJS8_SA_S9_EEENS6_IJNS7_ILi1EEESI_SI_EEESC_SE_Li128ELb0ELb1ELb1ELb0EEENS1_19SingleTileSchedulerILb0ELb1ELb1ELi128EEEEEEEEEvNT_6ParamsE)
        /*0158*/ 	.word	0x00000004


	//----- nvinfo : EIATTR_FRAME_SIZE
	.align		4
.L_68:
        /*015c*/ 	.byte	0x04, 0x11
        /*015e*/ 	.short	(.L_70 - .L_69)
	.align		4
.L_69:
        /*0160*/ 	.word	index@(_ZN7cutlass13device_kernelIN5flash19enable_sm80_to_sm89INS1_16FlashAttnFwdSm80INS1_25CollectiveMainloopFwdSm80ILi4ELi1ELb0EN4cute5tupleIJNS5_1CILi128EEENS7_ILi48EEENS7_ILi96EEEEEELi96ENS_10bfloat16_tEfNS_4arch4Sm80ELb0ELb1ELb1ELb0ELb0ELb0ELb1ELb1EEENS1_21CollectiveEpilogueFwdINS6_IJS8_SA_S9_EEENS6_IJNS7_ILi1EEESI_SI_EEESC_SE_Li128ELb0ELb1ELb1ELb0EEENS1_19SingleTileSchedulerILb0ELb1ELb1ELi128EEEEEEEEEvNT_6ParamsE)
        /*0164*/ 	.word	0x00000000


	//----- nvinfo : EIATTR_REGCOUNT
	.align		4
.L_70:
        /*0168*/ 	.byte	0x04, 0x2f
        /*016a*/ 	.short	(.L_72 - .L_71)
	.align		4
.L_71:
        /*016c*/ 	.word	index@(_ZN7cutlass13device_kernelIN5flash19enable_sm80_to_sm89INS1_16FlashAttnFwdSm80INS1_25CollectiveMainloopFwdSm80ILi4ELi1ELb0EN4cute5tupleIJNS5_1CILi128EEENS7_ILi48EEENS7_ILi96EEEEEELi96ENS_10bfloat16_tEfNS_4arch4Sm80ELb0ELb0ELb1ELb1ELb0ELb1ELb1ELb1EEENS1_21CollectiveEpilogueFwdINS6_IJS8_SA_S9_EEENS6_IJNS7_ILi1EEESI_SI_EEESC_SE_Li128ELb1ELb1ELb1ELb0EEENS1_36VarlenDynamicPersistentTileSchedulerILi128ELi48ELi128ELi128ELb1ELb1ELb0ELb0ELb1ELb1EEEEEEEEEvNT_6ParamsE)
        /*0170*/ 	.word	0x00000004


	//----- nvinfo : EIATTR_FRAME_SIZE
	.align		4
.L_72:
        /*0174*/ 	.byte	0x04, 0x11
        /*0176*/ 	.short	(.L_74 - .L_73)
	.align		4
.L_73:
        /*0178*/ 	.word	index@(_ZN7cutlass13device_kernelIN5flash19enable_sm80_to_sm89INS1_16FlashAttnFwdSm80INS1_25CollectiveMainloopFwdSm80ILi4ELi1ELb0EN4cute5tupleIJNS5_1CILi128EEENS7_ILi48EEENS7_ILi96EEEEEELi96ENS_10bfloat16_tEfNS_4arch4Sm80ELb0ELb0ELb1ELb1ELb0ELb1ELb1ELb1EEENS1_21CollectiveEpilogueFwdINS6_IJS8_SA_S9_EEENS6_IJNS7_ILi1EEESI_SI_EEESC_SE_Li128ELb1ELb1ELb1ELb0EEENS1_36VarlenDynamicPersistentTileSchedulerILi128ELi48ELi128ELi128ELb1ELb1ELb0ELb0ELb1ELb1EEEEEEEEEvNT_6ParamsE)
        /*017c*/ 	.word	0x00000000


	//----- nvinfo : EIATTR_REGCOUNT
	.align		4
.L_74:
        /*0180*/ 	.byte	0x04, 0x2f
        /*0182*/ 	.short	(.L_76 - .L_75)
	.align		4
.L_75:
        /*0184*/ 	.word	index@(_ZN7cutlass13device_kernelIN5flash19enable_sm80_to_sm89INS1_16FlashAttnFwdSm80INS1_25CollectiveMainloopFwdSm80ILi4ELi1ELb0EN4cute5tupleIJNS5_1CILi128EEENS7_ILi48EEENS7_ILi96EEEEEELi96ENS_10bfloat16_tEfNS_4arch4Sm80ELb0ELb0ELb1ELb1ELb0ELb0ELb1ELb1EEENS1_21CollectiveEpilogueFwdINS6_IJS8_SA_S9_EEENS6_IJNS7_ILi1EEESI_SI_EEESC_SE_Li128ELb1ELb1ELb1ELb0EEENS1_36VarlenDynamicPersistentTileSchedulerILi128ELi48ELi128ELi128ELb1ELb1ELb0ELb0ELb1ELb1EEEEEEEEEvNT_6ParamsE)
        /*0188*/ 	.word	0x00000004


	//----- nvinfo : EIATTR_FRAME_SIZE
	.align		4
.L_76:
        /*018c*/ 	.byte	0x04, 0x11
        /*018e*/ 	.short	(.L_78 - .L_77)
	.align		4
.L_77:
        /*0190*/ 	.word	index@(_ZN7cutlass13device_kernelIN5flash19enable_sm80_to_sm89INS1_16FlashAttnFwdSm80INS1_25CollectiveMainloopFwdSm80ILi4ELi1ELb0EN4cute5tupleIJNS5_1CILi128EEENS7_ILi48EEENS7_ILi96EEEEEELi96ENS_10bfloat16_tEfNS_4arch4Sm80ELb0ELb0ELb1ELb1ELb0ELb0ELb1ELb1EEENS1_21CollectiveEpilogueFwdINS6_IJS8_SA_S9_EEENS6_IJNS7_ILi1EEESI_SI_EEESC_SE_Li128ELb1ELb1ELb1ELb0EEENS1_36VarlenDynamicPersistentTileSchedulerILi128ELi48ELi128ELi128ELb1ELb1ELb0ELb0ELb1ELb1EEEEEEEEEvNT_6ParamsE)
        /*0194*/ 	.word	0x00000000


	//----- nvinfo : EIATTR_REGCOUNT
	.align		4
.L_78:
        /*0198*/ 	.byte	0x04, 0x2f
        /*019a*/ 	.short	(.L_80 - .L_79)
	.align		4
.L_79:
        /*019c*/ 	.word	index@(_ZN7cutlass13device_kernelIN5flash19enable_sm80_to_sm89INS1_16FlashAttnFwdSm80INS1_25CollectiveMainloopFwdSm80ILi4ELi1ELb0EN4cute5tupleIJNS5_1CILi128EEENS7_ILi64EEENS7_ILi96EEEEEELi96ENS_10bfloat16_tEfNS_4arch4Sm80ELb0ELb0ELb1ELb0ELb0ELb0ELb1ELb1EEENS1_21CollectiveEpilogueFwdINS6_IJS8_SA_S9_EEENS6_IJNS7_ILi1EEESI_SI_EEESC_SE_Li128ELb0ELb1ELb1ELb0EEENS1_19SingleTileSchedulerILb0ELb1ELb1ELi128EEEEEEEEEvNT_6ParamsE)
        /*01a0*/ 	.word	0x00000004


	//----- nvinfo : EIATTR_FRAME_SIZE
	.align		4
.L_80:
        /*01a4*/ 	.byte	0x04, 0x11
        /*01a6*/ 	.short	(.L_82 - .L_81)
	.align		4
.L_81:
        /*01a8*/ 	.word	index@(_ZN7cutlass13device_kernelIN5flash19enable_sm80_to_sm89INS1_16FlashAttnFwdSm80INS1_25CollectiveMainloopFwdSm80ILi4ELi1ELb0EN4cute5tupleIJNS5_1CILi128EEENS7_ILi64EEENS7_ILi96EEEEEELi96ENS_10bfloat16_tEfNS_4arch4Sm80ELb0ELb0ELb1ELb0ELb0ELb0ELb1ELb1EEENS1_21CollectiveEpilogueFwdINS6_IJS8_SA_S9_EEENS6_IJNS7_ILi1EEESI_SI_EEESC_SE_Li128ELb0ELb1ELb1ELb0EEENS1_19SingleTileSchedulerILb0ELb1ELb1ELi128EEEEEEEEEvNT_6ParamsE)
        /*01ac*/ 	.word	0x00000000


	//----- nvinfo : EIATTR_MIN_STACK_SIZE
	.align		4
.L_82:
        /*01b0*/ 	.byte	0x04, 0x12
        /*01b2*/ 	.short	(.L_84 - .L_83)
	.align		4
.L_83:
        /*01b4*/ 	.word	index@(_ZN7cutlass13device_kernelIN5flash19enable_sm80_to_sm89INS1_16FlashAttnFwdSm80INS1_25CollectiveMainloopFwdSm80ILi4ELi1ELb0EN4cute5tupleIJNS5_1CILi128EEENS7_ILi64EEENS7_ILi96EEEEEELi96ENS_10bfloat16_tEfNS_4arch4Sm80ELb0ELb0ELb1ELb0ELb0ELb0ELb1ELb1EEENS1_21CollectiveEpilogueFwdINS6_IJS8_SA_S9_EEENS6_IJNS7_ILi1EEESI_SI_EEESC_SE_Li128ELb0ELb1ELb1ELb0EEENS1_19SingleTileSchedulerILb0ELb1ELb1ELi128EEEEEEEEEvNT_6ParamsE)
        /*01b8*/ 	.word	0x00000000


	//----- nvinfo : EIATTR_MIN_STACK_SIZE
	.align		4
.L_84:
        /*01bc*/ 	.byte	0x04, 0x12
        /*01be*/ 	.short	(.L_86 - .L_85)
	.align		4
.L_85:
        /*01c0*/ 	.word	index@(_ZN7cutlass13device_kernelIN5flash19enable_sm80_to_sm89INS1_16FlashAttnFwdSm80INS1_25CollectiveMainloopFwdSm80ILi4ELi1ELb0EN4cute5tupleIJNS5_1CILi128EEENS7_ILi48EEENS7_ILi96EEEEEELi96ENS_10bfloat16_tEfNS_4arch4Sm80ELb0ELb0ELb1ELb1ELb0ELb0ELb1ELb1EEENS1_21CollectiveEpilogueFwdINS6_IJS8_SA_S9_EEENS6_IJNS7_ILi1EEESI_SI_EEESC_SE_Li128ELb1ELb1ELb1ELb0EEENS1_36VarlenDynamicPersistentTileSchedulerILi128ELi48ELi128ELi128ELb1ELb1ELb0ELb0ELb1ELb1EEEEEEEEEvNT_6ParamsE)
        /*01c4*/ 	.word	0x00000000


	//----- nvinfo : EIATTR_MIN_STACK_SIZE
	.align		4
.L_86:
        /*01c8*/ 	.byte	0x04, 0x12
        /*01ca*/ 	.short	(.L_88 - .L_87)
	.align		4
.L_87:
        /*01cc*/ 	.word	index@(_ZN7cutlass13device_kernelIN5flash19enable_sm80_to_sm89INS1_16FlashAttnFwdSm80INS1_25CollectiveMainloopFwdSm80ILi4ELi1ELb0EN4cute5tupleIJNS5_1CILi128EEENS7_ILi48EEENS7_ILi96EEEEEELi96ENS_10bfloat16_tEfNS_4arch4Sm80ELb0ELb0ELb1ELb1ELb0ELb1ELb1ELb1EEENS1_21CollectiveEpilogueFwdINS6_IJS8_SA_S9_EEENS6_IJNS7_ILi1EEESI_SI_EEESC_SE_Li128ELb1ELb1ELb1ELb0EEENS1_36VarlenDynamicPersistentTileSchedulerILi128ELi48ELi128ELi128ELb1ELb1ELb0ELb0ELb1ELb1EEEEEEEEEvNT_6ParamsE)
        /*01d0*/ 	.word	0x00000000


	//----- nvinfo : EIATTR_MIN_STACK_SIZE
	.align		4
.L_88:
        /*01d4*/ 	.byte	0x04, 0x12
        /*01d6*/ 	.short	(.L_90 - .L_89)
	.align		4
.L_89:
        /*01d8*/ 	.word	index@(_ZN7cutlass13device_kernelIN5flash19enable_sm80_to_sm89INS1_16FlashAttnFwdSm80INS1_25CollectiveMainloopFwdSm80ILi4ELi1ELb0EN4cute5tupleIJNS5_1CILi128EEENS7_ILi48EEENS7_ILi96EEEEEELi96ENS_10bfloat16_tEfNS_4arch4Sm80ELb0ELb1ELb1ELb0ELb0ELb0ELb1ELb1EEENS1_21CollectiveEpilogueFwdINS6_IJS8_SA_S9_EEENS6_IJNS7_ILi1EEESI_SI_EEESC_SE_Li128ELb0ELb1ELb1ELb0EEENS1_19SingleTileSchedulerILb0ELb1ELb1ELi128EEEEEEEEEvNT_6ParamsE)
        /*01dc*/ 	.word	0x00000000


	//----- nvinfo : EIATTR_MIN_STACK_SIZE
	.align		4
.L_90:
        /*01e0*/ 	.byte	0x04, 0x12
        /*01e2*/ 	.short	(.L_92 - .L_91)
	.align		4
.L_91:
        /*01e4*/ 	.word	index@(_ZN7cutlass13device_kernelIN5flash19enable_sm80_to_sm89INS1_16FlashAttnFwdSm80INS1_25CollectiveMainloopFwdSm80ILi4ELi1ELb0EN4cute5tupleIJNS5_1CILi128EEENS7_ILi48EEENS7_ILi96EEEEEELi96ENS_10bfloat16_tEfNS_4arch4Sm80ELb0ELb1ELb1ELb1ELb0ELb0ELb1ELb1EEENS1_21CollectiveEpilogueFwdINS6_IJS8_SA_S9_EEENS6_IJNS7_ILi1EEESI_SI_EEESC_SE_Li128ELb1ELb1ELb1ELb0EEENS1_36VarlenDynamicPersistentTileSchedulerILi128ELi48ELi128ELi128ELb1ELb1ELb0ELb1ELb0ELb1EEEEEEEEEvNT_6ParamsE)
        /*01e8*/ 	.word	0x00000000


	//----- nvinfo : EIATTR_MIN_STACK_SIZE
	.align		4
.L_92:
        /*01ec*/ 	.byte	0x04, 0x12
        /*01ee*/ 	.short	(.L_94 - .L_93)
	.align		4
.L_93:
        /*01f0*/ 	.word	index@(_ZN7cutlass13device_kernelIN5flash19enable_sm80_to_sm89INS1_16FlashAttnFwdSm80INS1_25CollectiveMainloopFwdSm80ILi4ELi1ELb0EN4cute5tupleIJNS5_1CILi128EEENS7_ILi48EEENS7_ILi96EEEEEELi96ENS_10bfloat16_tEfNS_4arch4Sm80ELb0ELb1ELb1ELb1ELb0ELb1ELb1ELb1EEENS1_21CollectiveEpilogueFwdINS6_IJS8_SA_S9_EEENS6_IJNS7_ILi1EEESI_SI_EEESC_SE_Li128ELb1ELb1ELb1ELb0EEENS1_36VarlenDynamicPersistentTileSchedulerILi128ELi48ELi128ELi128ELb1ELb1ELb0ELb1ELb0ELb1EEEEEEEEEvNT_6ParamsE)
        /*01f4*/ 	.word	0x00000000


	//----- nvinfo : EIATTR_MIN_STACK_SIZE
	.align		4
.L_94:
        /*01f8*/ 	.byte	0x04, 0x12
        /*01fa*/ 	.short	(.L_96 - .L_95)
	.align		4
.L_95:
        /*01fc*/ 	.word	index@(_ZN7cutlass13device_kernelIN5flash19enable_sm80_to_sm89INS1_16FlashAttnFwdSm80INS1_25CollectiveMainloopFwdSm80ILi4ELi1ELb0EN4cute5tupleIJNS5_1CILi128EEENS7_ILi64EEENS7_ILi96EEEEEELi96ENS_10bfloat16_tEfNS_4arch4Sm80ELb1ELb0ELb1ELb0ELb0ELb0ELb1ELb1EEENS1_21CollectiveEpilogueFwdINS6_IJS8_SA_S9_EEENS6_IJNS7_ILi1EEESI_SI_EEESC_SE_Li128ELb0ELb1ELb1ELb0EEENS1_30DynamicPersistentTileSchedulerILi128ELi128ELb1ELb1ELb0EEEEEEEEEvNT_6ParamsE)
        /*0200*/ 	.word	0x00000000


	//----- nvinfo : EIATTR_MIN_STACK_SIZE
	.align		4
.L_96:
        /*0204*/ 	.byte	0x04, 0x12
        /*0206*/ 	.short	(.L_98 - .L_97)
	.align		4
.L_97:
        /*0208*/ 	.word	index@(_ZN7cutlass13device_kernelIN5flash19enable_sm80_to_sm89INS1_16FlashAttnFwdSm80INS1_25CollectiveMainloopFwdSm80ILi4ELi1ELb0EN4cute5tupleIJNS5_1CILi128EEENS7_ILi48EEENS7_ILi96EEEEEELi96ENS_10bfloat16_tEfNS_4arch4Sm80ELb1ELb0ELb1ELb1ELb0ELb0ELb1ELb1EEENS1_21CollectiveEpilogueFwdINS6_IJS8_SA_S9_EEENS6_IJNS7_ILi1EEESI_SI_EEESC_SE_Li128ELb1ELb1ELb1ELb0EEENS1_36VarlenDynamicPersistentTileSchedulerILi128ELi48ELi128ELi128ELb1ELb1ELb0ELb1ELb1ELb1EEEEEEEEEvNT_6ParamsE)
        /*020c*/ 	.word	0x00000000


	//----- nvinfo : EIATTR_MIN_STACK_SIZE
	.align		4
.L_98:
        /*0210*/ 	.byte	0x04, 0x12
        /*0212*/ 	.short	(.L_100 - .L_99)
	.align		4
.L_99:
        /*0214*/ 	.word	index@(_ZN7cutlass13device_kernelIN5flash19enable_sm80_to_sm89INS1_16FlashAttnFwdSm80INS1_25CollectiveMainloopFwdSm80ILi4ELi1ELb0EN4cute5tupleIJNS5_1CILi128EEENS7_ILi48EEENS7_ILi96EEEEEELi96ENS_10bfloat16_tEfNS_4arch4Sm80ELb1ELb0ELb1ELb1ELb0ELb1ELb1ELb1EEENS1_21CollectiveEpilogueFwdINS6_IJS8_SA_S9_EEENS6_IJNS7_ILi1EEESI_SI_EEESC_SE_Li128ELb1ELb1ELb1ELb0EEENS1_36VarlenDynamicPersistentTileSchedulerILi128ELi48ELi128ELi128ELb1ELb1ELb0ELb1ELb1ELb1EEEEEEEEEvNT_6ParamsE)
        /*0218*/ 	.word	0x00000000


	//----- nvinfo : EIATTR_MIN_STACK_SIZE
	.align		4
.L_100:
        /*021c*/ 	.byte	0x04, 0x12
        /*021e*/ 	.short	(.L_102 - .L_101)
	.align		4
.L_101:
        /*0220*/ 	.word	index@(_ZN7cutlass13device_kernelIN5flash19enable_sm80_to_sm89INS1_16FlashAttnFwdSm80INS1_25CollectiveMainloopFwdSm80ILi4ELi1ELb0EN4cute5tupleIJNS5_1CILi128EEENS7_ILi64EEENS7_ILi96EEEEEELi96ENS_10bfloat16_tEfNS_4arch4Sm80ELb0ELb0ELb0ELb0ELb0ELb0ELb1ELb1EEENS1_21CollectiveEpilogueFwdINS6_IJS8_SA_S9_EEENS6_IJNS7_ILi1EEESI_SI_EEESC_SE_Li128ELb0ELb1ELb1ELb0EEENS1_19SingleTileSchedulerILb0ELb1ELb1ELi128EEEEEEEEEvNT_6ParamsE)
        /*0224*/ 	.word	0x00000000


	//----- nvinfo : EIATTR_MIN_STACK_SIZE
	.align		4
.L_102:
        /*0228*/ 	.byte	0x04, 0x12
        /*022a*/ 	.short	(.L_104 - .L_103)
	.align		4
.L_103:
        /*022c*/ 	.word	index@(_ZN7cutlass13device_kernelIN5flash19enable_sm80_to_sm89INS1_16FlashAttnFwdSm80INS1_25CollectiveMainloopFwdSm80ILi4ELi1ELb0EN4cute5tupleIJNS5_1CILi128EEENS7_ILi48EEENS7_ILi96EEEEEELi96ENS_10bfloat16_tEfNS_4arch4Sm80ELb0ELb0ELb0ELb1ELb0ELb0ELb1ELb1EEENS1_21CollectiveEpilogueFwdINS6_IJS8_SA_S9_EEENS6_IJNS7_ILi1EEESI_SI_EEESC_SE_Li128ELb1ELb1ELb1ELb0EEENS1_36VarlenDynamicPersistentTileSchedulerILi128ELi48ELi128ELi128ELb1ELb1ELb0ELb0ELb1ELb1EEEEEEEEEvNT_6ParamsE)
        /*0230*/ 	.word	0x00000000


	//----- nvinfo : EIATTR_MIN_STACK_SIZE
	.align		4
.L_104:
        /*0234*/ 	.byte	0x04, 0x12
        /*0236*/ 	.short	(.L_106 - .L_105)
	.align		4
.L_105:
        /*0238*/ 	.word	index@(_ZN7cutlass13device_kernelIN5flash19enable_sm80_to_sm89INS1_16FlashAttnFwdSm80INS1_25CollectiveMainloopFwdSm80ILi4ELi1ELb0EN4cute5tupleIJNS5_1CILi128EEENS7_ILi48EEENS7_ILi96EEEEEELi96ENS_10bfloat16_tEfNS_4arch4Sm80ELb0ELb0ELb0ELb1ELb0ELb1ELb1ELb1EEENS1_21CollectiveEpilogueFwdINS6_IJS8_SA_S9_EEENS6_IJNS7_ILi1EEESI_SI_EEESC_SE_Li128ELb1ELb1ELb1ELb0EEENS1_36VarlenDynamicPersistentTileSchedulerILi128ELi48ELi128ELi128ELb1ELb1ELb0ELb0ELb1ELb1EEEEEEEEEvNT_6ParamsE)
        /*023c*/ 	.word	0x00000000


	//----- nvinfo : EIATTR_MIN_STACK_SIZE
	.align		4
.L_106:
        /*0240*/ 	.byte	0x04, 0x12
        /*0242*/ 	.short	(.L_108 - .L_107)
	.align		4
.L_107:
        /*0244*/ 	.word	index@(_ZN7cutlass13device_kernelIN5flash19enable_sm80_to_sm89INS1_16FlashAttnFwdSm80INS1_25CollectiveMainloopFwdSm80ILi4ELi1ELb0EN4cute5tupleIJNS5_1CILi128EEENS7_ILi48EEENS7_ILi96EEEEEELi96ENS_10bfloat16_tEfNS_4arch4Sm80ELb0ELb1ELb0ELb0ELb0ELb0ELb1ELb1EEENS1_21CollectiveEpilogueFwdINS6_IJS8_SA_S9_EEENS6_IJNS7_ILi1EEESI_SI_EEESC_SE_Li128ELb0ELb1ELb1ELb0EEENS1_19SingleTileSchedulerILb0ELb1ELb1ELi128EEEEEEEEEvNT_6ParamsE)
        /*0248*/ 	.word	0x00000000


	//----- nvinfo : EIATTR_MIN_STACK_SIZE
	.align		4
.L_108:
        /*024c*/ 	.byte	0x04, 0x12
        /*024e*/ 	.short	(.L_110 - .L_109)
	.align		4
.L_109:
        /*0250*/ 	.word	index@(_ZN7cutlass13device_kernelIN5flash19enable_sm80_to_sm89INS1_16FlashAttnFwdSm80INS1_25CollectiveMainloopFwdSm80ILi4ELi1ELb0EN4cute5tupleIJNS5_1CILi128EEENS7_ILi48EEENS7_ILi96EEEEEELi96ENS_10bfloat16_tEfNS_4arch4Sm80ELb0ELb1ELb0ELb1ELb0ELb0ELb1ELb1EEENS1_21CollectiveEpilogueFwdINS6_IJS8_SA_S9_EEENS6_IJNS7_ILi1EEESI_SI_EEESC_SE_Li128ELb1ELb1ELb1ELb0EEENS1_36VarlenDynamicPersistentTileSchedulerILi128ELi48ELi128ELi128ELb1ELb1ELb0ELb1ELb0ELb1EEEEEEEEEvNT_6ParamsE)
        /*0254*/ 	.word	0x00000000


	//----- nvinfo : EIATTR_MIN_STACK_SIZE
	.align		4
.L_110:
        /*0258*/ 	.byte	0x04, 0x12
        /*025a*/ 	.short	(.L_112 - .L_111)
	.align		4
.L_111:
        /*025c*/ 	.word	index@(_ZN7cutlass13device_kernelIN5flash19enable_sm80_to_sm89INS1_16FlashAttnFwdSm80INS1_25CollectiveMainloopFwdSm80ILi4ELi1ELb0EN4cute5tupleIJNS5_1CILi128EEENS7_ILi48EEENS7_ILi96EEEEEELi96ENS_10bfloat16_tEfNS_4arch4Sm80ELb0ELb1ELb0ELb1ELb0ELb1ELb1ELb1EEENS1_21CollectiveEpilogueFwdINS6_IJS8_SA_S9_EEENS6_IJNS7_ILi1EEESI_SI_EEESC_SE_Li128ELb1ELb1ELb1ELb0EEENS1_36VarlenDynamicPersistentTileSchedulerILi128ELi48ELi128ELi128ELb1ELb1ELb0ELb1ELb0ELb1EEEEEEEEEvNT_6ParamsE)
        /*0260*/ 	.word	0x00000000


	//----- nvinfo : EIATTR_MIN_STACK_SIZE
	.align		4
.L_112:
        /*0264*/ 	.byte	0x04, 0x12
        /*0266*/ 	.short	(.L_114 - .L_113)
	.align		4
.L_113:
        /*0268*/ 	.word	index@(_ZN7cutlass13device_kernelIN5flash19enable_sm80_to_sm89INS1_16FlashAttnFwdSm80INS1_25CollectiveMainloopFwdSm80ILi4ELi1ELb0EN4cute5tupleIJNS5_1CILi128EEENS7_ILi64EEENS7_ILi96EEEEEELi96ENS_10bfloat16_tEfNS_4arch4Sm80ELb1ELb0ELb0ELb0ELb0ELb0ELb1ELb1EEENS1_21CollectiveEpilogueFwdINS6_IJS8_SA_S9_EEENS6_IJNS7_ILi1EEESI_SI_EEESC_SE_Li128ELb0ELb1ELb1ELb0EEENS1_30DynamicPersistentTileSchedulerILi128ELi128ELb1ELb1ELb0EEEEEEEEEvNT_6ParamsE)
        /*026c*/ 	.word	0x00000000


	//----- nvinfo : EIATTR_MIN_STACK_SIZE
	.align		4
.L_114:
        /*0270*/ 	.byte	0x04, 0x12
        /*0272*/ 	.short	(.L_116 - .L_115)
	.align		4
.L_115:
        /*0274*/ 	.word	index@(_ZN7cutlass13device_kernelIN5flash19enable_sm80_to_sm89INS1_16FlashAttnFwdSm80INS1_25CollectiveMainloopFwdSm80ILi4ELi1ELb0EN4cute5tupleIJNS5_1CILi128EEENS7_ILi48EEENS7_ILi96EEEEEELi96ENS_10bfloat16_tEfNS_4arch4Sm80ELb1ELb0ELb0ELb1ELb0ELb0ELb1ELb1EEENS1_21CollectiveEpilogueFwdINS6_IJS8_SA_S9_EEENS6_IJNS7_ILi1EEESI_SI_EEESC_SE_Li128ELb1ELb1ELb1ELb0EEENS1_36VarlenDynamicPersistentTileSchedulerILi128ELi48ELi128ELi128ELb1ELb1ELb0ELb1ELb1ELb1EEEEEEEEEvNT_6ParamsE)
        /*0278*/ 	.word	0x00000000


	//----- nvinfo : EIATTR_MIN_STACK_SIZE
	.align		4
.L_116:
        /*027c*/ 	.byte	0x04, 0x12
        /*027e*/ 	.short	(.L_118 - .L_117)
	.align		4
.L_117:
        /*0280*/ 	.word	index@(_ZN7cutlass13device_kernelIN5flash19enable_sm80_to_sm89INS1_16FlashAttnFwdSm80INS1_25CollectiveMainloopFwdSm80ILi4ELi1ELb0EN4cute5tupleIJNS5_1CILi128EEENS7_ILi48EEENS7_ILi96EEEEEELi96ENS_10bfloat16_tEfNS_4arch4Sm80ELb1ELb0ELb0ELb1ELb0ELb1ELb1ELb1EEENS1_21CollectiveEpilogueFwdINS6_IJS8_SA_S9_EEENS6_IJNS7_ILi1EEESI_SI_EEESC_SE_Li128ELb1ELb1ELb1ELb0EEENS1_36VarlenDynamicPersistentTileSchedulerILi128ELi48ELi128ELi128ELb1ELb1ELb0ELb1ELb1ELb1EEEEEEEEEvNT_6ParamsE)
        /*0284*/ 	.word	0x00000000
.L_118:


//--------------------- .nv.compat                --------------------------
	.section	.nv.compat,"",@"SHT_CUDA_COMPAT_INFO"
	.align	4
        /*0000*/ 	.byte	0x02, 0x09, 0x01, 0x00, 0x02, 0x02, 0x01, 0x00, 0x02, 0x05, 0x05, 0x00, 0x03, 0x07, 0x01, 0x01
        /*0010*/ 	.byte	0x02, 0x03, 0x00, 0x00, 0x02, 0x06, 0x01, 0x00, 0x04, 0x0b, 0x08, 0x00, 0x00, 0x00, 0x00, 0x00
        /*0020*/ 	.byte	0x00, 0x00, 0x00, 0x00


//--------------------- .nv.info._ZN7cutlass13device_kernelIN5flash19enable_sm80_to_sm89INS1_16FlashAttnFwdSm80INS1_25CollectiveMainloopFwdSm80ILi4ELi1ELb0EN4cute5tupleIJNS5_1CILi128EEENS7_ILi64EEENS7_ILi96EEEEEELi96ENS_10bfloat16_tEfNS_4arch4Sm80ELb0ELb0ELb1ELb0ELb0ELb0ELb1ELb1EEENS1_21CollectiveEpilogueFwdINS6_IJS8_SA_S9_EEENS6_IJNS7_ILi1EEESI_SI_EEESC_SE_Li128ELb0ELb1ELb1ELb0EEENS1_19SingleTileSchedulerILb0ELb1ELb1ELi128EEEEEEEEEvNT_6ParamsE --------------------------
	.section	.nv.info._ZN7cutlass13device_kernelIN5flash19enable_sm80_to_sm89INS1_16FlashAttnFwdSm80INS1_25CollectiveMainloopFwdSm80ILi4ELi1ELb0EN4cute5tupleIJNS5_1CILi128EEENS7_ILi64EEENS7_ILi96EEEEEELi96ENS_10bfloat16_tEfNS_4arch4Sm80ELb0ELb0ELb1ELb0ELb0ELb0ELb1ELb1EEENS1_21CollectiveEpilogueFwdINS6_IJS8_SA_S9_EEENS6_IJNS7_ILi1EEESI_SI_EEESC_SE_Li128ELb0ELb1ELb1ELb0EEENS1_19SingleTileSchedulerILb0ELb1ELb1ELi128EEEEEEEEEvNT_6ParamsE,"",@"SHT_CUDA_INFO"
	.sectionflags	@""
	.align	4


	//----- nvinfo : EIATTR_CUDA_API_VERSION
	.align		4
        /*0000*/ 	.byte	0x04, 0x37
        /*0002*/ 	.short	(.L_120 - .L_119)
.L_119:
        /*0004*/ 	.word	0x00000082


	//----- nvinfo : EIATTR_KPARAM_INFO
	.align		4
.L_120:
        /*0008*/ 	.byte	0x04, 0x17
        /*000a*/ 	.short	(.L_122 - .L_121)
.L_121:
        /*000c*/ 	.word	0x00000000
        /*0010*/ 	.short	0x0000
        /*0012*/ 	.short	0x0000
        /*0014*/ 	.byte	0x00, 0xf0, 0x61, 0x10


	//----- nvinfo : EIATTR_SPARSE_MMA_MASK
	.align		4
.L_122:
        /*0018*/ 	.byte	0x03, 0x50
        /*001a*/ 	.short	0x0000


	//----- nvinfo : EIATTR_MAXREG_COUNT
	.align		4
        /*001c*/ 	.byte	0x03, 0x1b
        /*001e*/ 	.short	0x00ff


	//----- nvinfo : EIATTR_MERCURY_ISA_VERSION
	.align		4
        /*0020*/ 	.byte	0x03, 0x5f
        /*0022*/ 	.short	0x0101


	//----- nvinfo : EIATTR_VRC_CTA_INIT_COUNT
	.align		4
        /*0024*/ 	.byte	0x02, 0x4a
	.zero		1
	.zero		1


	//----- nvinfo : EIATTR_EXIT_INSTR_OFFSETS
	.align		4
        /*0028*/ 	.byte	0x04, 0x1c
        /*002a*/ 	.short	(.L_124 - .L_123)


	//   ....[0]....
.L_123:
        /*002c*/ 	.word	0x00000010


	//----- nvinfo : EIATTR_MAX_THREADS
	.align		4
.L_124:
        /*0030*/ 	.byte	0x04, 0x05
        /*0032*/ 	.short	(.L_126 - .L_125)
.L_125:
        /*0034*/ 	.word	0x00000080
        /*0038*/ 	.word	0x00000001
        /*003c*/ 	.word	0x00000001


	//----- nvinfo : EIATTR_CBANK_PARAM_SIZE
	.align		4
.L_126:
        /*0040*/ 	.byte	0x03, 0x19
        /*0042*/ 	.short	0x0418


	//----- nvinfo : EIATTR_PARAM_CBANK
	.align		4
        /*0044*/ 	.byte	0x04, 0x0a
        /*0046*/ 	.short	(.L_128 - .L_127)
	.align		4
.L_127:
        /*0048*/ 	.word	index@(.nv.constant0._ZN7cutlass13device_kernelIN5flash19enable_sm80_to_sm89INS1_16FlashAttnFwdSm80INS1_25CollectiveMainloopFwdSm80ILi4ELi1ELb0EN4cute5tupleIJNS5_1CILi128EEENS7_ILi64EEENS7_ILi96EEEEEELi96ENS_10bfloat16_tEfNS_4arch4Sm80ELb0ELb0ELb1ELb0ELb0ELb0ELb1ELb1EEENS1_21CollectiveEpilogueFwdINS6_IJS8_SA_S9_EEENS6_IJNS7_ILi1EEESI_SI_EEESC_SE_Li128ELb0ELb1ELb1ELb0EEENS1_19SingleTileSchedulerILb0ELb1ELb1ELi128EEEEEEEEEvNT_6ParamsE)
        /*004c*/ 	.short	0x0380
        /*004e*/ 	.short	0x0418


	//----- nvinfo : EIATTR_SW_WAR
	.align		4
.L_128:
        /*0050*/ 	.byte	0x04, 0x36
        /*0052*/ 	.short	(.L_130 - .L_129)
.L_129:
        /*0054*/ 	.word	0x00000008
.L_130:


//--------------------- .nv.info._ZN7cutlass13device_kernelIN5flash19enable_sm80_to_sm89INS1_16FlashAttnFwdSm80INS1_25CollectiveMainloopFwdSm80ILi4ELi1ELb0EN4cute5tupleIJNS5_1CILi128EEENS7_ILi48EEENS7_ILi96EEEEEELi96ENS_10bfloat16_tEfNS_4arch4Sm80ELb0ELb0ELb1ELb1ELb0ELb0ELb1ELb1EEENS1_21CollectiveEpilogueFwdINS6_IJS8_SA_S9_EEENS6_IJNS7_ILi1EEESI_SI_EEESC_SE_Li128ELb1ELb1ELb1ELb0EEENS1_36VarlenDynamicPersistentTileSchedulerILi128ELi48ELi128ELi128ELb1ELb1ELb0ELb0ELb1ELb1EEEEEEEEEvNT_6ParamsE --------------------------
	.section	.nv.info._ZN7cutlass13device_kernelIN5flash19enable_sm80_to_sm89INS1_16FlashAttnFwdSm80INS1_25CollectiveMainloopFwdSm80ILi4ELi1ELb0EN4cute5tupleIJNS5_1CILi128EEENS7_ILi48EEENS7_ILi96EEEEEELi96ENS_10bfloat16_tEfNS_4arch4Sm80ELb0ELb0ELb1ELb1ELb0ELb0ELb1ELb1EEENS1_21CollectiveEpilogueFwdINS6_IJS8_SA_S9_EEENS6_IJNS7_ILi1EEESI_SI_EEESC_SE_Li128ELb1ELb1ELb1ELb0EEENS1_36VarlenDynamicPersistentTileSchedulerILi128ELi48ELi128ELi128ELb1ELb1ELb0ELb0ELb1ELb1EEEEEEEEEvNT_6ParamsE,"",@"SHT_CUDA_INFO"
	.sectionflags	@""
	.align	4


	//----- nvinfo : EIATTR_CUDA_API_VERSION
	.align		4
        /*0000*/ 	.byte	0x04, 0x37
        /*0002*/ 	.short	(.L_132 - .L_131)
.L_131:
        /*0004*/ 	.word	0x00000082


	//----- nvinfo : EIATTR_KPARAM_INFO
	.align		4
.L_132:
        /*0008*/ 	.byte	0x04, 0x17
        /*000a*/ 	.short	(.L_134 - .L_133)
.L_133:
        /*000c*/ 	.word	0x00000000
        /*0010*/ 	.short	0x0000
        /*0012*/ 	.short	0x0000
        /*0014*/ 	.byte	0x00, 0xf0, 0xe1, 0x10


	//----- nvinfo : EIATTR_SPARSE_MMA_MASK
	.align		4
.L_134:
        /*0018*/ 	.byte	0x03, 0x50
        /*001a*/ 	.short	0x0000


	//----- nvinfo : EIATTR_MAXREG_COUNT
	.align		4
        /*001c*/ 	.byte	0x03, 0x1b
        /*001e*/ 	.short	0x00ff


	//----- nvinfo : EIATTR_MERCURY_ISA_VERSION
	.align		4
        /*0020*/ 	.byte	0x03, 0x5f
        /*0022*/ 	.short	0x0101


	//----- nvinfo : EIATTR_VRC_CTA_INIT_COUNT
	.align		4
        /*0024*/ 	.byte	0x02, 0x4a
	.zero		1
	.zero		1


	//----- nvinfo : EIATTR_EXIT_INSTR_OFFSETS
	.align		4
        /*0028*/ 	.byte	0x04, 0x1c
        /*002a*/ 	.short	(.L_136 - .L_135)


	//   ....[0]....
.L_135:
        /*002c*/ 	.word	0x00000010


	//----- nvinfo : EIATTR_MAX_THREADS
	.align		4
.L_136:
        /*0030*/ 	.byte	0x04, 0x05
        /*0032*/ 	.short	(.L_138 - .L_137)
.L_137:
        /*0034*/ 	.word	0x00000080
        /*0038*/ 	.word	0x00000001
        /*003c*/ 	.word	0x00000001


	//----- nvinfo : EIATTR_CBANK_PARAM_SIZE
	.align		4
.L_138:
        /*0040*/ 	.byte	0x03, 0x19
        /*0042*/ 	.short	0x0438


	//----- nvinfo : EIATTR_PARAM_CBANK
	.align		4
        /*0044*/ 	.byte	0x04, 0x0a
        /*0046*/ 	.short	(.L_140 - .L_139)
	.align		4
.L_139:
        /*0048*/ 	.word	index@(.nv.constant0._ZN7cutlass13device_kernelIN5flash19enable_sm80_to_sm89INS1_16FlashAttnFwdSm80INS1_25CollectiveMainloopFwdSm80ILi4ELi1ELb0EN4cute5tupleIJNS5_1CILi128EEENS7_ILi48EEENS7_ILi96EEEEEELi96ENS_10bfloat16_tEfNS_4arch4Sm80ELb0ELb0ELb1ELb1ELb0ELb0ELb1ELb1EEENS1_21CollectiveEpilogueFwdINS6_IJS8_SA_S9_EEENS6_IJNS7_ILi1EEESI_SI_EEESC_SE_Li128ELb1ELb1ELb1ELb0EEENS1_36VarlenDynamicPersistentTileSchedulerILi128ELi48ELi128ELi128ELb1ELb1ELb0ELb0ELb1ELb1EEEEEEEEEvNT_6ParamsE)
        /*004c*/ 	.short	0x0380
        /*004e*/ 	.short	0x0438


	//----- nvinfo : EIATTR_SW_WAR
	.align		4
.L_140:
        /*0050*/ 	.byte	0x04, 0x36
        /*0052*/ 	.short	(.L_142 - .L_141)
.L_141:
        /*0054*/ 	.word	0x00000008
.L_142:


//--------------------- .nv.info._ZN7cutlass13device_kernelIN5flash19enable_sm80_to_sm89INS1_16FlashAttnFwdSm80INS1_25CollectiveMainloopFwdSm80ILi4ELi1ELb0EN4cute5tupleIJNS5_1CILi128EEENS7_ILi48EEENS7_ILi96EEEEEELi96ENS_10bfloat16_tEfNS_4arch4Sm80ELb0ELb0ELb1ELb1ELb0ELb1ELb1ELb1EEENS1_21CollectiveEpilogueFwdINS6_IJS8_SA_S9_EEENS6_IJNS7_ILi1EEESI_SI_EEESC_SE_Li128ELb1ELb1ELb1ELb0EEENS1_36VarlenDynamicPersistentTileSchedulerILi128ELi48ELi128ELi128ELb1ELb1ELb0ELb0ELb1ELb1EEEEEEEEEvNT_6ParamsE --------------------------
	.section	.nv.info._ZN7cutlass13device_kernelIN5flash19enable_sm80_to_sm89INS1_16FlashAttnFwdSm80INS1_25CollectiveMainloopFwdSm80ILi4ELi1ELb0EN4cute5tupleIJNS5_1CILi128EEENS7_ILi48EEENS7_ILi96EEEEEELi96ENS_10bfloat16_tEfNS_4arch4Sm80ELb0ELb0ELb1ELb1ELb0ELb1ELb1ELb1EEENS1_21CollectiveEpilogueFwdINS6_IJS8_SA_S9_EEENS6_IJNS7_ILi1EEESI_SI_EEESC_SE_Li128ELb1ELb1ELb1ELb0EEENS1_36VarlenDynamicPersistentTileSchedulerILi128ELi48ELi128ELi128ELb1ELb1ELb0ELb0ELb1ELb1EEEEEEEEEvNT_6ParamsE,"",@"SHT_CUDA_INFO"
	.sectionflags	@""
	.align	4


	//----- nvinfo : EIATTR_CUDA_API_VERSION
	.align		4
        /*0000*/ 	.byte	0x04, 0x37
        /*0002*/ 	.short	(.L_144 - .L_143)
.L_143:
        /*0004*/ 	.word	0x00000082


	//----- nvinfo : EIATTR_KPARAM_INFO
	.align		4
.L_144:
        /*0008*/ 	.byte	0x04, 0x17
        /*000a*/ 	.short	(.L_146 - .L_145)
.L_145:
        /*000c*/ 	.word	0x00000000
        /*0010*/ 	.short	0x0000
        /*0012*/ 	.short	0x0000
        /*0014*/ 	.byte	0x00, 0xf0, 0xe1, 0x10


	//----- nvinfo : EIATTR_SPARSE_MMA_MASK
	.align		4
.L_146:
        /*0018*/ 	.byte	0x03, 0x50
        /*001a*/ 	.short	0x0000


	//----- nvinfo : EIATTR_MAXREG_COUNT
	.align		4
        /*001c*/ 	.byte	0x03, 0x1b
        /*001e*/ 	.short	0x00ff


	//----- nvinfo : EIATTR_MERCURY_ISA_VERSION
	.align		4
        /*0020*/ 	.byte	0x03, 0x5f
        /*0022*/ 	.short	0x0101


	//----- nvinfo : EIATTR_VRC_CTA_INIT_COUNT
	.align		4
        /*0024*/ 	.byte	0x02, 0x4a
	.zero		1
	.zero		1


	//----- nvinfo : EIATTR_EXIT_INSTR_OFFSETS
	.align		4
        /*0028*/ 	.byte	0x04, 0x1c
        /*002a*/ 	.short	(.L_148 - .L_147)


	//   ....[0]....
.L_147:
        /*002c*/ 	.word	0x00000010


	//----- nvinfo : EIATTR_MAX_THREADS
	.align		4
.L_148:
        /*0030*/ 	.byte	0x04, 0x05
        /*0032*/ 	.short	(.L_150 - .L_149)
.L_149:
        /*0034*/ 	.word	0x00000080
        /*0038*/ 	.word	0x00000001
        /*003c*/ 	.word	0x00000001


	//----- nvinfo : EIATTR_CBANK_PARAM_SIZE
	.align		4
.L_150:
        /*0040*/ 	.byte	0x03, 0x19
        /*0042*/ 	.short	0x0438


	//----- nvinfo : EIATTR_PARAM_CBANK
	.align		4
        /*0044*/ 	.byte	0x04, 0x0a
        /*0046*/ 	.short	(.L_152 - .L_151)
	.align		4
.L_151:
        /*0048*/ 	.word	index@(.nv.constant0._ZN7cutlass13device_kernelIN5flash19enable_sm80_to_sm89INS1_16FlashAttnFwdSm80INS1_25CollectiveMainloopFwdSm80ILi4ELi1ELb0EN4cute5tupleIJNS5_1CILi128EEENS7_ILi48EEENS7_ILi96EEEEEELi96ENS_10bfloat16_tEfNS_4arch4Sm80ELb0ELb0ELb1ELb1ELb0ELb1ELb1ELb1EEENS1_21CollectiveEpilogueFwdINS6_IJS8_SA_S9_EEENS6_IJNS7_ILi1EEESI_SI_EEESC_SE_Li128ELb1ELb1ELb1ELb0EEENS1_36VarlenDynamicPersistentTileSchedulerILi128ELi48ELi128ELi128ELb1ELb1ELb0ELb0ELb1ELb1EEEEEEEEEvNT_6ParamsE)
        /*004c*/ 	.short	0x0380
        /*004e*/ 	.short	0x0438


	//----- nvinfo : EIATTR_SW_WAR
	.align		4
.L_152:
        /*0050*/ 	.byte	0x04, 0x36
        /*0052*/ 	.short	(.L_154 - .L_153)
.L_153:
        /*0054*/ 	.word	0x00000008
.L_154:


//--------------------- .nv.info._ZN7cutlass13device_kernelIN5flash19enable_sm80_to_sm89INS1_16FlashAttnFwdSm80INS1_25CollectiveMainloopFwdSm80ILi4ELi1ELb0EN4cute5tupleIJNS5_1CILi128EEENS7_ILi48EEENS7_ILi96EEEEEELi96ENS_10bfloat16_tEfNS_4arch4Sm80ELb0ELb1ELb1ELb0ELb0ELb0ELb1ELb1EEENS1_21CollectiveEpilogueFwdINS6_IJS8_SA_S9_EEENS6_IJNS7_ILi1EEESI_SI_EEESC_SE_Li128ELb0ELb1ELb1ELb0EEENS1_19SingleTileSchedulerILb0ELb1ELb1ELi128EEEEEEEEEvNT_6ParamsE --------------------------
	.section	.nv.info._ZN7cutlass13device_kernelIN5flash19enable_sm80_to_sm89INS1_16FlashAttnFwdSm80INS1_25CollectiveMainloopFwdSm80ILi4ELi1ELb0EN4cute5tupleIJNS5_1CILi128EEENS7_ILi48EEENS7_ILi96EEEEEELi96ENS_10bfloat16_tEfNS_4arch4Sm80ELb0ELb1ELb1ELb0ELb0ELb0ELb1ELb1EEENS1_21CollectiveEpilogueFwdINS6_IJS8_SA_S9_EEENS6_IJNS7_ILi1EEESI_SI_EEESC_SE_Li128ELb0ELb1ELb1ELb0EEENS1_19SingleTileSchedulerILb0ELb1ELb1ELi128EEEEEEEEEvNT_6ParamsE,"",@"SHT_CUDA_INFO"
	.sectionflags	@""
	.align	4


	//----- nvinfo : EIATTR_CUDA_API_VERSION
	.align		4
        /*0000*/ 	.byte	0x04, 0x37
        /*0002*/ 	.short	(.L_156 - .L_155)
.L_155:
        /*0004*/ 	.word	0x00000082


	//----- nvinfo : EIATTR_KPARAM_INFO
	.align		4
.L_156:
        /*0008*/ 	.byte	0x04, 0x17
        /*000a*/ 	.short	(.L_158 - .L_157)
.L_157:
        /*000c*/ 	.word	0x00000000
        /*0010*/ 	.short	0x0000
        /*0012*/ 	.short	0x0000
        /*0014*/ 	.byte	0x00, 0xf0, 0x61, 0x10


	//----- nvinfo : EIATTR_SPARSE_MMA_MASK
	.align		4
.L_158:
        /*0018*/ 	.byte	0x03, 0x50
        /*001a*/ 	.short	0x0000


	//----- nvinfo : EIATTR_MAXREG_COUNT
	.align		4
        /*001c*/ 	.byte	0x03, 0x1b
        /*001e*/ 	.short	0x00ff


	//----- nvinfo : EIATTR_MERCURY_ISA_VERSION
	.align		4
        /*0020*/ 	.byte	0x03, 0x5f
        /*0022*/ 	.short	0x0101


	//----- nvinfo : EIATTR_VRC_CTA_INIT_COUNT
	.align		4
        /*0024*/ 	.byte	0x02, 0x4a
	.zero		1
	.zero		1


	//----- nvinfo : EIATTR_EXIT_INSTR_OFFSETS
	.align		4
        /*0028*/ 	.byte	0x04, 0x1c
        /*002a*/ 	.short	(.L_160 - .L_159)


	//   ....[0]....
.L_159:
        /*002c*/ 	.word	0x00000010


	//----- nvinfo : EIATTR_MAX_THREADS
	.align		4
.L_160:
        /*0030*/ 	.byte	0x04, 0x05
        /*0032*/ 	.short	(.L_162 - .L_161)
.L_161:
        /*0034*/ 	.word	0x00000080
        /*0038*/ 	.word	0x00000001
        /*003c*/ 	.word	0x00000001


	//----- nvinfo : EIATTR_CBANK_PARAM_SIZE
	.align		4
.L_162:
        /*0040*/ 	.byte	0x03, 0x19
        /*0042*/ 	.short	0x0418


	//----- nvinfo : EIATTR_PARAM_CBANK
	.align		4
        /*0044*/ 	.byte	0x04, 0x0a
        /*0046*/ 	.short	(.L_164 - .L_163)
	.align		4
.L_163:
        /*0048*/ 	.word	index@(.nv.constant0._ZN7cutlass13device_kernelIN5flash19enable_sm80_to_sm89INS1_16FlashAttnFwdSm80INS1_25CollectiveMainloopFwdSm80ILi4ELi1ELb0EN4cute5tupleIJNS5_1CILi128EEENS7_ILi48EEENS7_ILi96EEEEEELi96ENS_10bfloat16_tEfNS_4arch4Sm80ELb0ELb1ELb1ELb0ELb0ELb0ELb1ELb1EEENS1_21CollectiveEpilogueFwdINS6_IJS8_SA_S9_EEENS6_IJNS7_ILi1EEESI_SI_EEESC_SE_Li128ELb0ELb1ELb1ELb0EEENS1_19SingleTileSchedulerILb0ELb1ELb1ELi128EEEEEEEEEvNT_6ParamsE)
        /*004c*/ 	.short	0x0380
        /*004e*/ 	.short	0x0418


	//----- nvinfo : EIATTR_SW_WAR
	.align		4
.L_164:
        /*0050*/ 	.byte	0x04, 0x36
        /*0052*/ 	.short	(.L_166 - .L_165)
.L_165:
        /*0054*/ 	.word	0x00000008
.L_166:


//--------------------- .nv.info._ZN7cutlass13device_kernelIN5flash19enable_sm80_to_sm89INS1_16FlashAttnFwdSm80INS1_25CollectiveMainloopFwdSm80ILi4ELi1ELb0EN4cute5tupleIJNS5_1CILi128EEENS7_ILi48EEENS7_ILi96EEEEEELi96ENS_10bfloat16_tEfNS_4arch4Sm80ELb0ELb1ELb1ELb1ELb0ELb0ELb1ELb1EEENS1_21CollectiveEpilogueFwdINS6_IJS8_SA_S9_EEENS6_IJNS7_ILi1EEESI_SI_EEESC_SE_Li128ELb1ELb1ELb1ELb0EEENS1_36VarlenDynamicPersistentTileSchedulerILi128ELi48ELi128ELi128ELb1ELb1ELb0ELb1ELb0ELb1EEEEEEEEEvNT_6ParamsE --------------------------
	.section	.nv.info._ZN7cutlass13device_kernelIN5flash19enable_sm80_to_sm89INS1_16FlashAttnFwdSm80INS1_25CollectiveMainloopFwdSm80ILi4ELi1ELb0EN4cute5tupleIJNS5_1CILi128EEENS7_ILi48EEENS7_ILi96EEEEEELi96ENS_10bfloat16_tEfNS_4arch4Sm80ELb0ELb1ELb1ELb1ELb0ELb0ELb1ELb1EEENS1_21CollectiveEpilogueFwdINS6_IJS8_SA_S9_EEENS6_IJNS7_ILi1EEESI_SI_EEESC_SE_Li128ELb1ELb1ELb1ELb0EEENS1_36VarlenDynamicPersistentTileSchedulerILi128ELi48ELi128ELi128ELb1ELb1ELb0ELb1ELb0ELb1EEEEEEEEEvNT_6ParamsE,"",@"SHT_CUDA_INFO"
	.sectionflags	@""
	.align	4


	//----- nvinfo : EIATTR_CUDA_API_VERSION
	.align		4
        /*0000*/ 	.byte	0x04, 0x37
        /*0002*/ 	.short	(.L_168 - .L_167)
.L_167:
        /*0004*/ 	.word	0x00000082


	//----- nvinfo : EIATTR_KPARAM_INFO
	.align		4
.L_168:
        /*0008*/ 	.byte	0x04, 0x17
        /*000a*/ 	.short	(.L_170 - .L_169)
.L_169:
        /*000c*/ 	.word	0x00000000
        /*0010*/ 	.short	0x0000
        /*0012*/ 	.short	0x0000
        /*0014*/ 	.byte	0x00, 0xf0, 0xe1, 0x10


	//----- nvinfo : EIATTR_SPARSE_MMA_MASK
	.align		4
.L_170:
        /*0018*/ 	.byte	0x03, 0x50
        /*001a*/ 	.short	0x0000


	//----- nvinfo : EIATTR_MAXREG_COUNT
	.align		4
        /*001c*/ 	.byte	0x03, 0x1b
        /*001e*/ 	.short	0x00ff


	//----- nvinfo : EIATTR_MERCURY_ISA_VERSION
	.align		4
        /*0020*/ 	.byte	0x03, 0x5f
        /*0022*/ 	.short	0x0101


	//----- nvinfo : EIATTR_VRC_CTA_INIT_COUNT
	.align		4
        /*0024*/ 	.byte	0x02, 0x4a
	.zero		1
	.zero		1


	//----- nvinfo : EIATTR_EXIT_INSTR_OFFSETS
	.align		4
        /*0028*/ 	.byte	0x04, 0x1c
        /*002a*/ 	.short	(.L_172 - .L_171)


	//   ....[0]....
.L_171:
        /*002c*/ 	.word	0x00000010


	//----- nvinfo : EIATTR_MAX_THREADS
	.align		4
.L_172:
        /*0030*/ 	.byte	0x04, 0x05
        /*0032*/ 	.short	(.L_174 - .L_173)
.L_173:
        /*0034*/ 	.word	0x00000080
        /*0038*/ 	.word	0x00000001
        /*003c*/ 	.word	0x00000001


	//----- nvinfo : EIATTR_CBANK_PARAM_SIZE
	.align		4
.L_174:
        /*0040*/ 	.byte	0x03, 0x19
        /*0042*/ 	.short	0x0438


	//----- nvinfo : EIATTR_PARAM_CBANK
	.align		4
        /*0044*/ 	.byte	0x04, 0x0a
        /*0046*/ 	.short	(.L_176 - .L_175)
	.align		4
.L_175:
        /*0048*/ 	.word	index@(.nv.constant0._ZN7cutlass13device_kernelIN5flash19enable_sm80_to_sm89INS1_16FlashAttnFwdSm80INS1_25CollectiveMainloopFwdSm80ILi4ELi1ELb0EN4cute5tupleIJNS5_1CILi128EEENS7_ILi48EEENS7_ILi96EEEEEELi96ENS_10bfloat16_tEfNS_4arch4Sm80ELb0ELb1ELb1ELb1ELb0ELb0ELb1ELb1EEENS1_21CollectiveEpilogueFwdINS6_IJS8_SA_S9_EEENS6_IJNS7_ILi1EEESI_SI_EEESC_SE_Li128ELb1ELb1ELb1ELb0EEENS1_36VarlenDynamicPersistentTileSchedulerILi128ELi48ELi128ELi128ELb1ELb1ELb0ELb1ELb0ELb1EEEEEEEEEvNT_6ParamsE)
        /*004c*/ 	.short	0x0380
        /*004e*/ 	.short	0x0438


	//----- nvinfo : EIATTR_SW_WAR
	.align		4
.L_176:
        /*0050*/ 	.byte	0x04, 0x36
        /*0052*/ 	.short	(.L_178 - .L_177)
.L_177:
        /*0054*/ 	.word	0x00000008
.L_178:


//--------------------- .nv.info._ZN7cutlass13device_kernelIN5flash19enable_sm80_to_sm89INS1_16FlashAttnFwdSm80INS1_25CollectiveMainloopFwdSm80ILi4ELi1ELb0EN4cute5tupleIJNS5_1CILi128EEENS7_ILi48EEENS7_ILi96EEEEEELi96ENS_10bfloat16_tEfNS_4arch4Sm80ELb0ELb1ELb1ELb1ELb0ELb1ELb1ELb1EEENS1_21CollectiveEpilogueFwdINS6_IJS8_SA_S9_EEENS6_IJNS7_ILi1EEESI_SI_EEESC_SE_Li128ELb1ELb1ELb1ELb0EEENS1_36VarlenDynamicPersistentTileSchedulerILi128ELi48ELi128ELi128ELb1ELb1ELb0ELb1ELb0ELb1EEEEEEEEEvNT_6ParamsE --------------------------
	.section	.nv.info._ZN7cutlass13device_kernelIN5flash19enable_sm80_to_sm89INS1_16FlashAttnFwdSm80INS1_25CollectiveMainloopFwdSm80ILi4ELi1ELb0EN4cute5tupleIJNS5_1CILi128EEENS7_ILi48EEENS7_ILi96EEEEEELi96ENS_10bfloat16_tEfNS_4arch4Sm80ELb0ELb1ELb1ELb1ELb0ELb1ELb1ELb1EEENS1_21CollectiveEpilogueFwdINS6_IJS8_SA_S9_EEENS6_IJNS7_ILi1EEESI_SI_EEESC_SE_Li128ELb1ELb1ELb1ELb0EEENS1_36VarlenDynamicPersistentTileSchedulerILi128ELi48ELi128ELi128ELb1ELb1ELb0ELb1ELb0ELb1EEEEEEEEEvNT_6ParamsE,"",@"SHT_CUDA_INFO"
	.sectionflags	@""
	.align	4


	//----- nvinfo : EIATTR_CUDA_API_VERSION
	.align		4
        /*0000*/ 	.byte	0x04, 0x37
        /*0002*/ 	.short	(.L_180 - .L_179)
.L_179:
        /*0004*/ 	.word	0x00000082


	//----- nvinfo : EIATTR_KPARAM_INFO
	.align		4
.L_180:
        /*0008*/ 	.byte	0x04, 0x17
        /*000a*/ 	.short	(.L_182 - .L_181)
.L_181:
        /*000c*/ 	.word	0x00000000
        /*0010*/ 	.short	0x0000
        /*0012*/ 	.short	0x0000
        /*0014*/ 	.byte	0x00, 0xf0, 0xe1, 0x10


	//----- nvinfo : EIATTR_SPARSE_MMA_MASK
	.align		4
.L_182:
        /*0018*/ 	.byte	0x03, 0x50
        /*001a*/ 	.short	0x0000


	//----- nvinfo : EIATTR_MAXREG_COUNT
	.align		4
        /*001c*/ 	.byte	0x03, 0x1b
        /*001e*/ 	.short	0x00ff


	//----- nvinfo : EIATTR_MERCURY_ISA_VERSION
	.align		4
        /*0020*/ 	.byte	0x03, 0x5f
        /*0022*/ 	.short	0x0101


	//----- nvinfo : EIATTR_VRC_CTA_INIT_COUNT
	.align		4
        /*0024*/ 	.byte	0x02, 0x4a
	.zero		1
	.zero		1


	//----- nvinfo : EIATTR_EXIT_INSTR_OFFSETS
	.align		4
        /*0028*/ 	.byte	0x04, 0x1c
        /*002a*/ 	.short	(.L_184 - .L_183)


	//   ....[0]....
.L_183:
        /*002c*/ 	.word	0x00000010


	//----- nvinfo : EIATTR_MAX_THREADS
	.align		4
.L_184:
        /*0030*/ 	.byte	0x04, 0x05
        /*0032*/ 	.short	(.L_186 - .L_185)
.L_185:
        /*0034*/ 	.word	0x00000080
        /*0038*/ 	.word	0x00000001
        /*003c*/ 	.word	0x00000001


	//----- nvinfo : EIATTR_CBANK_PARAM_SIZE
	.align		4
.L_186:
        /*0040*/ 	.byte	0x03, 0x19
        /*0042*/ 	.short	0x0438


	//----- nvinfo : EIATTR_PARAM_CBANK
	.align		4
        /*0044*/ 	.byte	0x04, 0x0a
        /*0046*/ 	.short	(.L_188 - .L_187)
	.align		4
.L_187:
        /*0048*/ 	.word	index@(.nv.constant0._ZN7cutlass13device_kernelIN5flash19enable_sm80_to_sm89INS1_16FlashAttnFwdSm80INS1_25CollectiveMainloopFwdSm80ILi4ELi1ELb0EN4cute5tupleIJNS5_1CILi128EEENS7_ILi48EEENS7_ILi96EEEEEELi96ENS_10bfloat16_tEfNS_4arch4Sm80ELb0ELb1ELb1ELb1ELb0ELb1ELb1ELb1EEENS1_21CollectiveEpilogueFwdINS6_IJS8_SA_S9_EEENS6_IJNS7_ILi1EEESI_SI_EEESC_SE_Li128ELb1ELb1ELb1ELb0EEENS1_36VarlenDynamicPersistentTileSchedulerILi128ELi48ELi128ELi128ELb1ELb1ELb0ELb1ELb0ELb1EEEEEEEEEvNT_6ParamsE)
        /*004c*/ 	.short	0x0380
        /*004e*/ 	.short	0x0438


	//----- nvinfo : EIATTR_SW_WAR
	.align		4
.L_188:
        /*0050*/ 	.byte	0x04, 0x36
        /*0052*/ 	.short	(.L_190 - .L_189)
.L_189:
        /*0054*/ 	.word	0x00000008
.L_190:


//--------------------- .nv.info._ZN7cutlass13device_kernelIN5flash19enable_sm80_to_sm89INS1_16FlashAttnFwdSm80INS1_25CollectiveMainloopFwdSm80ILi4ELi1ELb0EN4cute5tupleIJNS5_1CILi128EEENS7_ILi64EEENS7_ILi96EEEEEELi96ENS_10bfloat16_tEfNS_4arch4Sm80ELb1ELb0ELb1ELb0ELb0ELb0ELb1ELb1EEENS1_21CollectiveEpilogueFwdINS6_IJS8_SA_S9_EEENS6_IJNS7_ILi1EEESI_SI_EEESC_SE_Li128ELb0ELb1ELb1ELb0EEENS1_30DynamicPersistentTileSchedulerILi128ELi128ELb1ELb1ELb0EEEEEEEEEvNT_6ParamsE --------------------------
	.section	.nv.info._ZN7cutlass13device_kernelIN5flash19enable_sm80_to_sm89INS1_16FlashAttnFwdSm80INS1_25CollectiveMainloopFwdSm80ILi4ELi1ELb0EN4cute5tupleIJNS5_1CILi128EEENS7_ILi64EEENS7_ILi96EEEEEELi96ENS_10bfloat16_tEfNS_4arch4Sm80ELb1ELb0ELb1ELb0ELb0ELb0ELb1ELb1EEENS1_21CollectiveEpilogueFwdINS6_IJS8_SA_S9_EEENS6_IJNS7_ILi1EEESI_SI_EEESC_SE_Li128ELb0ELb1ELb1ELb0EEENS1_30DynamicPersistentTileSchedulerILi128ELi128ELb1ELb1ELb0EEEEEEEEEvNT_6ParamsE,"",@"SHT_CUDA_INFO"
	.sectionflags	@""
	.align	4


	//----- nvinfo : EIATTR_CUDA_API_VERSION
	.align		4
        /*0000*/ 	.byte	0x04, 0x37
        /*0002*/ 	.short	(.L_192 - .L_191)
.L_191:
        /*0004*/ 	.word	0x00000082


	//----- nvinfo : EIATTR_KPARAM_INFO
	.align		4
.L_192:
        /*0008*/ 	.byte	0x04, 0x17
        /*000a*/ 	.short	(.L_194 - .L_193)
.L_193:
        /*000c*/ 	.word	0x00000000
        /*0010*/ 	.short	0x0000
        /*0012*/ 	.short	0x0000
        /*0014*/ 	.byte	0x00, 0xf0, 0xa1, 0x10


	//----- nvinfo : EIATTR_SPARSE_MMA_MASK
	.align		4
.L_194:
        /*0018*/ 	.byte	0x03, 0x50
        /*001a*/ 	.short	0x0000


	//----- nvinfo : EIATTR_MAXREG_COUNT
	.align		4
        /*001c*/ 	.byte	0x03, 0x1b
        /*001e*/ 	.short	0x00ff


	//----- nvinfo : EIATTR_MERCURY_ISA_VERSION
	.align		4
        /*0020*/ 	.byte	0x03, 0x5f
        /*0022*/ 	.short	0x0101


	//----- nvinfo : EIATTR_VRC_CTA_INIT_COUNT
	.align		4
        /*0024*/ 	.byte	0x02, 0x4a
	.zero		1
	.zero		1


	//----- nvinfo : EIATTR_EXIT_INSTR_OFFSETS
	.align		4
        /*0028*/ 	.byte	0x04, 0x1c
        /*002a*/ 	.short	(.L_196 - .L_195)


	//   ....[0]....
.L_195:
        /*002c*/ 	.word	0x00000010


	//----- nvinfo : EIATTR_MAX_THREADS
	.align		4
.L_196:
        /*0030*/ 	.byte	0x04, 0x05
        /*0032*/ 	.short	(.L_198 - .L_197)
.L_197:
        /*0034*/ 	.word	0x00000080
        /*0038*/ 	.word	0x00000001
        /*003c*/ 	.word	0x00000001


	//----- nvinfo : EIATTR_CBANK_PARAM_SIZE
	.align		4
.L_198:
        /*0040*/ 	.byte	0x03, 0x19
        /*0042*/ 	.short	0x0428


	//----- nvinfo : EIATTR_PARAM_CBANK
	.align		4
        /*0044*/ 	.byte	0x04, 0x0a
        /*0046*/ 	.short	(.L_200 - .L_199)
	.align		4
.L_199:
        /*0048*/ 	.word	index@(.nv.constant0._ZN7cutlass13device_kernelIN5flash19enable_sm80_to_sm89INS1_16FlashAttnFwdSm80INS1_25CollectiveMainloopFwdSm80ILi4ELi1ELb0EN4cute5tupleIJNS5_1CILi128EEENS7_ILi64EEENS7_ILi96EEEEEELi96ENS_10bfloat16_tEfNS_4arch4Sm80ELb1ELb0ELb1ELb0ELb0ELb0ELb1ELb1EEENS1_21CollectiveEpilogueFwdINS6_IJS8_SA_S9_EEENS6_IJNS7_ILi1EEESI_SI_EEESC_SE_Li128ELb0ELb1ELb1ELb0EEENS1_30DynamicPersistentTileSchedulerILi128ELi128ELb1ELb1ELb0EEEEEEEEEvNT_6ParamsE)
        /*004c*/ 	.short	0x0380
        /*004e*/ 	.short	0x0428


	//----- nvinfo : EIATTR_SW_WAR
	.align		4
.L_200:
        /*0050*/ 	.byte	0x04, 0x36
        /*0052*/ 	.short	(.L_202 - .L_201)
.L_201:
        /*0054*/ 	.word	0x00000008
.L_202:


//--------------------- .nv.info._ZN7cutlass13device_kernelIN5flash19enable_sm80_to_sm89INS1_16FlashAttnFwdSm80INS1_25CollectiveMainloopFwdSm80ILi4ELi1ELb0EN4cute5tupleIJNS5_1CILi128EEENS7_ILi48EEENS7_ILi96EEEEEELi96ENS_10bfloat16_tEfNS_4arch4Sm80ELb1ELb0ELb1ELb1ELb0ELb0ELb1ELb1EEENS1_21CollectiveEpilogueFwdINS6_IJS8_SA_S9_EEENS6_IJNS7_ILi1EEESI_SI_EEESC_SE_Li128ELb1ELb1ELb1ELb0EEENS1_36VarlenDynamicPersistentTileSchedulerILi128ELi48ELi128ELi128ELb1ELb1ELb0ELb1ELb1ELb1EEEEEEEEEvNT_6ParamsE --------------------------
	.section	.nv.info._ZN7cutlass13device_kernelIN5flash19enable_sm80_to_sm89INS1_16FlashAttnFwdSm80INS1_25CollectiveMainloopFwdSm80ILi4ELi1ELb0EN4cute5tupleIJNS5_1CILi128EEENS7_ILi48EEENS7_ILi96EEEEEELi96ENS_10bfloat16_tEfNS_4arch4Sm80ELb1ELb0ELb1ELb1ELb0ELb0ELb1ELb1EEENS1_21CollectiveEpilogueFwdINS6_IJS8_SA_S9_EEENS6_IJNS7_ILi1EEESI_SI_EEESC_SE_Li128ELb1ELb1ELb1ELb0EEENS1_36VarlenDynamicPersistentTileSchedulerILi128ELi48ELi128ELi128ELb1ELb1ELb0ELb1ELb1ELb1EEEEEEEEEvNT_6ParamsE,"",@"SHT_CUDA_INFO"
	.sectionflags	@""
	.align	4


	//----- nvinfo : EIATTR_CUDA_API_VERSION
	.align		4
        /*0000*/ 	.byte	0x04, 0x37
        /*0002*/ 	.short	(.L_204 - .L_203)
.L_203:
        /*0004*/ 	.word	0x00000082


	//----- nvinfo : EIATTR_KPARAM_INFO
	.align		4
.L_204:
        /*0008*/ 	.byte	0x04, 0x17
        /*000a*/ 	.short	(.L_206 - .L_205)
.L_205:
        /*000c*/ 	.word	0x00000000
        /*0010*/ 	.short	0x0000
        /*0012*/ 	.short	0x0000
        /*0014*/ 	.byte	0x00, 0xf0, 0xe1, 0x10


	//----- nvinfo : EIATTR_SPARSE_MMA_MASK
	.align		4
.L_206:
        /*0018*/ 	.byte	0x03, 0x50
        /*001a*/ 	.short	0x0000


	//----- nvinfo : EIATTR_MAXREG_COUNT
	.align		4
        /*001c*/ 	.byte	0x03, 0x1b
        /*001e*/ 	.short	0x00ff


	//----- nvinfo : EIATTR_MERCURY_ISA_VERSION
	.align		4
        /*0020*/ 	.byte	0x03, 0x5f
        /*0022*/ 	.short	0x0101


	//----- nvinfo : EIATTR_VRC_CTA_INIT_COUNT
	.align		4
        /*0024*/ 	.byte	0x02, 0x4a
	.zero		1
	.zero		1


	//----- nvinfo : EIATTR_EXIT_INSTR_OFFSETS
	.align		4
        /*0028*/ 	.byte	0x04, 0x1c
        /*002a*/ 	.short	(.L_208 - .L_207)


	//   ....[0]....
.L_207:
        /*002c*/ 	.word	0x00000010


	//----- nvinfo : EIATTR_MAX_THREADS
	.align		4
.L_208:
        /*0030*/ 	.byte	0x04, 0x05
        /*0032*/ 	.short	(.L_210 - .L_209)
.L_209:
        /*0034*/ 	.word	0x00000080
        /*0038*/ 	.word	0x00000001
        /*003c*/ 	.word	0x00000001


	//----- nvinfo : EIATTR_CBANK_PARAM_SIZE
	.align		4
.L_210:
        /*0040*/ 	.byte	0x03, 0x19
        /*0042*/ 	.short	0x0438


	//----- nvinfo : EIATTR_PARAM_CBANK
	.align		4
        /*0044*/ 	.byte	0x04, 0x0a
        /*0046*/ 	.short	(.L_212 - .L_211)
	.align		4
.L_211:
        /*0048*/ 	.word	index@(.nv.constant0._ZN7cutlass13device_kernelIN5flash19enable_sm80_to_sm89INS1_16FlashAttnFwdSm80INS1_25CollectiveMainloopFwdSm80ILi4ELi1ELb0EN4cute5tupleIJNS5_1CILi128EEENS7_ILi48EEENS7_ILi96EEEEEELi96ENS_10bfloat16_tEfNS_4arch4Sm80ELb1ELb0ELb1ELb1ELb0ELb0ELb1ELb1EEENS1_21CollectiveEpilogueFwdINS6_IJS8_SA_S9_EEENS6_IJNS7_ILi1EEESI_SI_EEESC_SE_Li128ELb1ELb1ELb1ELb0EEENS1_36VarlenDynamicPersistentTileSchedulerILi128ELi48ELi128ELi128ELb1ELb1ELb0ELb1ELb1ELb1EEEEEEEEEvNT_6ParamsE)
        /*004c*/ 	.short	0x0380
        /*004e*/ 	.short	0x0438


	//----- nvinfo : EIATTR_SW_WAR
	.align		4
.L_212:
        /*0050*/ 	.byte	0x04, 0x36
        /*0052*/ 	.short	(.L_214 - .L_213)
.L_213:
        /*0054*/ 	.word	0x00000008
.L_214:


//--------------------- .nv.info._ZN7cutlass13device_kernelIN5flash19enable_sm80_to_sm89INS1_16FlashAttnFwdSm80INS1_25CollectiveMainloopFwdSm80ILi4ELi1ELb0EN4cute5tupleIJNS5_1CILi128EEENS7_ILi48EEENS7_ILi96EEEEEELi96ENS_10bfloat16_tEfNS_4arch4Sm80ELb1ELb0ELb1ELb1ELb0ELb1ELb1ELb1EEENS1_21CollectiveEpilogueFwdINS6_IJS8_SA_S9_EEENS6_IJNS7_ILi1EEESI_SI_EEESC_SE_Li128ELb1ELb1ELb1ELb0EEENS1_36VarlenDynamicPersistentTileSchedulerILi128ELi48ELi128ELi128ELb1ELb1ELb0ELb1ELb1ELb1EEEEEEEEEvNT_6ParamsE --------------------------
	.section	.nv.info._ZN7cutlass13device_kernelIN5flash19enable_sm80_to_sm89INS1_16FlashAttnFwdSm80INS1_25CollectiveMainloopFwdSm80ILi4ELi1ELb0EN4cute5tupleIJNS5_1CILi128EEENS7_ILi48EEENS7_ILi96EEEEEELi96ENS_10bfloat16_tEfNS_4arch4Sm80ELb1ELb0ELb1ELb1ELb0ELb1ELb1ELb1EEENS1_21CollectiveEpilogueFwdINS6_IJS8_SA_S9_EEENS6_IJNS7_ILi1EEESI_SI_EEESC_SE_Li128ELb1ELb1ELb1ELb0EEENS1_36VarlenDynamicPersistentTileSchedulerILi128ELi48ELi128ELi128ELb1ELb1ELb0ELb1ELb1ELb1EEEEEEEEEvNT_6ParamsE,"",@"SHT_CUDA_INFO"
	.sectionflags	@""
	.align	4


	//----- nvinfo : EIATTR_CUDA_API_VERSION
	.align		4
        /*0000*/ 	.byte	0x04, 0x37
        /*0002*/ 	.short	(.L_216 - .L_215)
.L_215:
        /*0004*/ 	.word	0x00000082


	//----- nvinfo : EIATTR_KPARAM_INFO
	.align		4
.L_216:
        /*0008*/ 	.byte	0x04, 0x17
        /*000a*/ 	.short	(.L_218 - .L_217)
.L_217:
        /*000c*/ 	.word	0x00000000
        /*0010*/ 	.short	0x0000
        /*0012*/ 	.short	0x0000
        /*0014*/ 	.byte	0x00, 0xf0, 0xe1, 0x10


	//----- nvinfo : EIATTR_SPARSE_MMA_MASK
	.align		4
.L_218:
        /*0018*/ 	.byte	0x03, 0x50
        /*001a*/ 	.short	0x0000


	//----- nvinfo : EIATTR_MAXREG_COUNT
	.align		4
        /*001c*/ 	.byte	0x03, 0x1b
        /*001e*/ 	.short	0x00ff


	//----- nvinfo : EIATTR_MERCURY_ISA_VERSION
	.align		4
        /*0020*/ 	.byte	0x03, 0x5f
        /*0022*/ 	.short	0x0101


	//----- nvinfo : EIATTR_VRC_CTA_INIT_COUNT
	.align		4
        /*0024*/ 	.byte	0x02, 0x4a
	.zero		1
	.zero		1


	//----- nvinfo : EIATTR_EXIT_INSTR_OFFSETS
	.align		4
        /*0028*/ 	.byte	0x04, 0x1c
        /*002a*/ 	.short	(.L_220 - .L_219)


	//   ....[0]....
.L_219:
        /*002c*/ 	.word	0x00000010


	//----- nvinfo : EIATTR_MAX_THREADS
	.align		4
.L_220:
        /*0030*/ 	.byte	0x04, 0x05
        /*0032*/ 	.short	(.L_222 - .L_221)
.L_221:
        /*0034*/ 	.word	0x00000080
        /*0038*/ 	.word	0x00000001
        /*003c*/ 	.word	0x00000001


	//----- nvinfo : EIATTR_CBANK_PARAM_SIZE
	.align		4
.L_222:
        /*0040*/ 	.byte	0x03, 0x19
        /*0042*/ 	.short	0x0438


	//----- nvinfo : EIATTR_PARAM_CBANK
	.align		4
        /*0044*/ 	.byte	0x04, 0x0a
        /*0046*/ 	.short	(.L_224 - .L_223)
	.align		4
.L_223:
        /*0048*/ 	.word	index@(.nv.constant0._ZN7cutlass13device_kernelIN5flash19enable_sm80_to_sm89INS1_16FlashAttnFwdSm80INS1_25CollectiveMainloopFwdSm80ILi4ELi1ELb0EN4cute5tupleIJNS5_1CILi128EEENS7_ILi48EEENS7_ILi96EEEEEELi96ENS_10bfloat16_tEfNS_4arch4Sm80ELb1ELb0ELb1ELb1ELb0ELb1ELb1ELb1EEENS1_21CollectiveEpilogueFwdINS6_IJS8_SA_S9_EEENS6_IJNS7_ILi1EEESI_SI_EEESC_SE_Li128ELb1ELb1ELb1ELb0EEENS1_36VarlenDynamicPersistentTileSchedulerILi128ELi48ELi128ELi128ELb1ELb1ELb0ELb1ELb1ELb1EEEEEEEEEvNT_6ParamsE)
        /*004c*/ 	.short	0x0380
        /*004e*/ 	.short	0x0438


	//----- nvinfo : EIATTR_SW_WAR
	.align		4
.L_224:
        /*0050*/ 	.byte	0x04, 0x36
        /*0052*/ 	.short	(.L_226 - .L_225)
.L_225:
        /*0054*/ 	.word	0x00000008
.L_226:


//--------------------- .nv.info._ZN7cutlass13device_kernelIN5flash19enable_sm80_to_sm89INS1_16FlashAttnFwdSm80INS1_25CollectiveMainloopFwdSm80ILi4ELi1ELb0EN4cute5tupleIJNS5_1CILi128EEENS7_ILi64EEENS7_ILi96EEEEEELi96ENS_10bfloat16_tEfNS_4arch4Sm80ELb0ELb0ELb0ELb0ELb0ELb0ELb1ELb1EEENS1_21CollectiveEpilogueFwdINS6_IJS8_SA_S9_EEENS6_IJNS7_ILi1EEESI_SI_EEESC_SE_Li128ELb0ELb1ELb1ELb0EEENS1_19SingleTileSchedulerILb0ELb1ELb1ELi128EEEEEEEEEvNT_6ParamsE --------------------------
	.section	.nv.info._ZN7cutlass13device_kernelIN5flash19enable_sm80_to_sm89INS1_16FlashAttnFwdSm80INS1_25CollectiveMainloopFwdSm80ILi4ELi1ELb0EN4cute5tupleIJNS5_1CILi128EEENS7_ILi64EEENS7_ILi96EEEEEELi96ENS_10bfloat16_tEfNS_4arch4Sm80ELb0ELb0ELb0ELb0ELb0ELb0ELb1ELb1EEENS1_21CollectiveEpilogueFwdINS6_IJS8_SA_S9_EEENS6_IJNS7_ILi1EEESI_SI_EEESC_SE_Li128ELb0ELb1ELb1ELb0EEENS1_19SingleTileSchedulerILb0ELb1ELb1ELi128EEEEEEEEEvNT_6ParamsE,"",@"SHT_CUDA_INFO"
	.sectionflags	@""
	.align	4


	//----- nvinfo : EIATTR_CUDA_API_VERSION
	.align		4
        /*0000*/ 	.byte	0x04, 0x37
        /*0002*/ 	.short	(.L_228 - .L_227)
.L_227:
        /*0004*/ 	.word	0x00000082


	//----- nvinfo : EIATTR_KPARAM_INFO
	.align		4
.L_228:
        /*0008*/ 	.byte	0x04, 0x17
        /*000a*/ 	.short	(.L_230 - .L_229)
.L_229:
        /*000c*/ 	.word	0x00000000
        /*0010*/ 	.short	0x0000
        /*0012*/ 	.short	0x0000
        /*0014*/ 	.byte	0x00, 0xf0, 0x61, 0x10


	//----- nvinfo : EIATTR_SPARSE_MMA_MASK
	.align		4
.L_230:
        /*0018*/ 	.byte	0x03, 0x50
        /*001a*/ 	.short	0x0000


	//----- nvinfo : EIATTR_MAXREG_COUNT
	.align		4
        /*001c*/ 	.byte	0x03, 0x1b
        /*001e*/ 	.short	0x00ff


	//----- nvinfo : EIATTR_MERCURY_ISA_VERSION
	.align		4
        /*0020*/ 	.byte	0x03, 0x5f
        /*0022*/ 	.short	0x0101


	//----- nvinfo : EIATTR_VRC_CTA_INIT_COUNT
	.align		4
        /*0024*/ 	.byte	0x02, 0x4a
	.zero		1
	.zero		1


	//----- nvinfo : EIATTR_EXIT_INSTR_OFFSETS
	.align		4
        /*0028*/ 	.byte	0x04, 0x1c
        /*002a*/ 	.short	(.L_232 - .L_231)


	//   ....[0]....
.L_231:
        /*002c*/ 	.word	0x00000010


	//----- nvinfo : EIATTR_MAX_THREADS
	.align		4
.L_232:
        /*0030*/ 	.byte	0x04, 0x05
        /*0032*/ 	.short	(.L_234 - .L_233)
.L_233:
        /*0034*/ 	.word	0x00000080
        /*0038*/ 	.word	0x00000001
        /*003c*/ 	.word	0x00000001


	//----- nvinfo : EIATTR_CBANK_PARAM_SIZE
	.align		4
.L_234:
        /*0040*/ 	.byte	0x03, 0x19
        /*0042*/ 	.short	0x0418


	//----- nvinfo : EIATTR_PARAM_CBANK
	.align		4
        /*0044*/ 	.byte	0x04, 0x0a
        /*0046*/ 	.short	(.L_236 - .L_235)
	.align		4
.L_235:
        /*0048*/ 	.word	index@(.nv.constant0._ZN7cutlass13device_kernelIN5flash19enable_sm80_to_sm89INS1_16FlashAttnFwdSm80INS1_25CollectiveMainloopFwdSm80ILi4ELi1ELb0EN4cute5tupleIJNS5_1CILi128EEENS7_ILi64EEENS7_ILi96EEEEEELi96ENS_10bfloat16_tEfNS_4arch4Sm80ELb0ELb0ELb0ELb0ELb0ELb0ELb1ELb1EEENS1_21CollectiveEpilogueFwdINS6_IJS8_SA_S9_EEENS6_IJNS7_ILi1EEESI_SI_EEESC_SE_Li128ELb0ELb1ELb1ELb0EEENS1_19SingleTileSchedulerILb0ELb1ELb1ELi128EEEEEEEEEvNT_6ParamsE)
        /*004c*/ 	.short	0x0380
        /*004e*/ 	.short	0x0418


	//----- nvinfo : EIATTR_SW_WAR
	.align		4
.L_236:
        /*0050*/ 	.byte	0x04, 0x36
        /*0052*/ 	.short	(.L_238 - .L_237)
.L_237:
        /*0054*/ 	.word	0x00000008
.L_238:


//--------------------- .nv.info._ZN7cutlass13device_kernelIN5flash19enable_sm80_to_sm89INS1_16FlashAttnFwdSm80INS1_25CollectiveMainloopFwdSm80ILi4ELi1ELb0EN4cute5tupleIJNS5_1CILi128EEENS7_ILi48EEENS7_ILi96EEEEEELi96ENS_10bfloat16_tEfNS_4arch4Sm80ELb0ELb0ELb0ELb1ELb0ELb0ELb1ELb1EEENS1_21CollectiveEpilogueFwdINS6_IJS8_SA_S9_EEENS6_IJNS7_ILi1EEESI_SI_EEESC_SE_Li128ELb1ELb1ELb1ELb0EEENS1_36VarlenDynamicPersistentTileSchedulerILi128ELi48ELi128ELi128ELb1ELb1ELb0ELb0ELb1ELb1EEEEEEEEEvNT_6ParamsE --------------------------
	.section	.nv.info._ZN7cutlass13device_kernelIN5flash19enable_sm80_to_sm89INS1_16FlashAttnFwdSm80INS1_25CollectiveMainloopFwdSm80ILi4ELi1ELb0EN4cute5tupleIJNS5_1CILi128EEENS7_ILi48EEENS7_ILi96EEEEEELi96ENS_10bfloat16_tEfNS_4arch4Sm80ELb0ELb0ELb0ELb1ELb0ELb0ELb1ELb1EEENS1_21CollectiveEpilogueFwdINS6_IJS8_SA_S9_EEENS6_IJNS7_ILi1EEESI_SI_EEESC_SE_Li128ELb1ELb1ELb1ELb0EEENS1_36VarlenDynamicPersistentTileSchedulerILi128ELi48ELi128ELi128ELb1ELb1ELb0ELb0ELb1ELb1EEEEEEEEEvNT_6ParamsE,"",@"SHT_CUDA_INFO"
	.sectionflags	@""
	.align	4


	//----- nvinfo : EIATTR_CUDA_API_VERSION
	.align		4
        /*0000*/ 	.byte	0x04, 0x37
        /*0002*/ 	.short	(.L_240 - .L_239)
.L_239:
        /*0004*/ 	.word	0x00000082


	//----- nvinfo : EIATTR_KPARAM_INFO
	.align		4
.L_240:
        /*0008*/ 	.byte	0x04, 0x17
        /*000a*/ 	.short	(.L_242 - .L_241)
.L_241:
        /*000c*/ 	.word	0x00000000
        /*0010*/ 	.short	0x0000
        /*0012*/ 	.short	0x0000
        /*0014*/ 	.byte	0x00, 0xf0, 0xe1, 0x10


	//----- nvinfo : EIATTR_SPARSE_MMA_MASK
	.align		4
.L_242:
        /*0018*/ 	.byte	0x03, 0x50
        /*001a*/ 	.short	0x0000


	//----- nvinfo : EIATTR_MAXREG_COUNT
	.align		4
        /*001c*/ 	.byte	0x03, 0x1b
        /*001e*/ 	.short	0x00ff


	//----- nvinfo : EIATTR_MERCURY_ISA_VERSION
	.align		4
        /*0020*/ 	.byte	0x03, 0x5f
        /*0022*/ 	.short	0x0101


	//----- nvinfo : EIATTR_VRC_CTA_INIT_COUNT
	.align		4
        /*0024*/ 	.byte	0x02, 0x4a
	.zero		1
	.zero		1


	//----- nvinfo : EIATTR_EXIT_INSTR_OFFSETS
	.align		4
        /*0028*/ 	.byte	0x04, 0x1c
        /*002a*/ 	.short	(.L_244 - .L_243)


	//   ....[0]....
.L_243:
        /*002c*/ 	.word	0x00000010


	//----- nvinfo : EIATTR_MAX_THREADS
	.align		4
.L_244:
        /*0030*/ 	.byte	0x04, 0x05
        /*0032*/ 	.short	(.L_246 - .L_245)
.L_245:
        /*0034*/ 	.word	0x00000080
        /*0038*/ 	.word	0x00000001
        /*003c*/ 	.word	0x00000001


	//----- nvinfo : EIATTR_CBANK_PARAM_SIZE
	.align		4
.L_246:
        /*0040*/ 	.byte	0x03, 0x19
        /*0042*/ 	.short	0x0438


	//----- nvinfo : EIATTR_PARAM_CBANK
	.align		4
        /*0044*/ 	.byte	0x04, 0x0a
        /*0046*/ 	.short	(.L_248 - .L_247)
	.align		4
.L_247:
        /*0048*/ 	.word	index@(.nv.constant0._ZN7cutlass13device_kernelIN5flash19enable_sm80_to_sm89INS1_16FlashAttnFwdSm80INS1_25CollectiveMainloopFwdSm80ILi4ELi1ELb0EN4cute5tupleIJNS5_1CILi128EEENS7_ILi48EEENS7_ILi96EEEEEELi96ENS_10bfloat16_tEfNS_4arch4Sm80ELb0ELb0ELb0ELb1ELb0ELb0ELb1ELb1EEENS1_21CollectiveEpilogueFwdINS6_IJS8_SA_S9_EEENS6_IJNS7_ILi1EEESI_SI_EEESC_SE_Li128ELb1ELb1ELb1ELb0EEENS1_36VarlenDynamicPersistentTileSchedulerILi128ELi48ELi128ELi128ELb1ELb1ELb0ELb0ELb1ELb1EEEEEEEEEvNT_6ParamsE)
        /*004c*/ 	.short	0x0380
        /*004e*/ 	.short	0x0438


	//----- nvinfo : EIATTR_SW_WAR
	.align		4
.L_248:
        /*0050*/ 	.byte	0x04, 0x36
        /*0052*/ 	.short	(.L_250 - .L_249)
.L_249:
        /*0054*/ 	.word	0x00000008
.L_250:


//--------------------- .nv.info._ZN7cutlass13device_kernelIN5flash19enable_sm80_to_sm89INS1_16FlashAttnFwdSm80INS1_25CollectiveMainloopFwdSm80ILi4ELi1ELb0EN4cute5tupleIJNS5_1CILi128EEENS7_ILi48EEENS7_ILi96EEEEEELi96ENS_10bfloat16_tEfNS_4arch4Sm80ELb0ELb0ELb0ELb1ELb0ELb1ELb1ELb1EEENS1_21CollectiveEpilogueFwdINS6_IJS8_SA_S9_EEENS6_IJNS7_ILi1EEESI_SI_EEESC_SE_Li128ELb1ELb1ELb1ELb0EEENS1_36VarlenDynamicPersistentTileSchedulerILi128ELi48ELi128ELi128ELb1ELb1ELb0ELb0ELb1ELb1EEEEEEEEEvNT_6ParamsE --------------------------
	.section	.nv.info._ZN7cutlass13device_kernelIN5flash19enable_sm80_to_sm89INS1_16FlashAttnFwdSm80INS1_25CollectiveMainloopFwdSm80ILi4ELi1ELb0EN4cute5tupleIJNS5_1CILi128EEENS7_ILi48EEENS7_ILi96EEEEEELi96ENS_10bfloat16_tEfNS_4arch4Sm80ELb0ELb0ELb0ELb1ELb0ELb1ELb1ELb1EEENS1_21CollectiveEpilogueFwdINS6_IJS8_SA_S9_EEENS6_IJNS7_ILi1EEESI_SI_EEESC_SE_Li128ELb1ELb1ELb1ELb0EEENS1_36VarlenDynamicPersistentTileSchedulerILi128ELi48ELi128ELi128ELb1ELb1ELb0ELb0ELb1ELb1EEEEEEEEEvNT_6ParamsE,"",@"SHT_CUDA_INFO"
	.sectionflags	@""
	.align	4


	//----- nvinfo : EIATTR_CUDA_API_VERSION
	.align		4
        /*0000*/ 	.byte	0x04, 0x37
        /*0002*/ 	.short	(.L_252 - .L_251)
.L_251:
        /*0004*/ 	.word	0x00000082


	//----- nvinfo : EIATTR_KPARAM_INFO
	.align		4
.L_252:
        /*0008*/ 	.byte	0x04, 0x17
        /*000a*/ 	.short	(.L_254 - .L_253)
.L_253:
        /*000c*/ 	.word	0x00000000
        /*0010*/ 	.short	0x0000
        /*0012*/ 	.short	0x0000
        /*0014*/ 	.byte	0x00, 0xf0, 0xe1, 0x10


	//----- nvinfo : EIATTR_SPARSE_MMA_MASK
	.align		4
.L_254:
        /*0018*/ 	.byte	0x03, 0x50
        /*001a*/ 	.short	0x0000


	//----- nvinfo : EIATTR_MAXREG_COUNT
	.align		4
        /*001c*/ 	.byte	0x03, 0x1b
        /*001e*/ 	.short	0x00ff


	//----- nvinfo : EIATTR_MERCURY_ISA_VERSION
	.align		4
        /*0020*/ 	.byte	0x03, 0x5f
        /*0022*/ 	.short	0x0101


	//----- nvinfo : EIATTR_VRC_CTA_INIT_COUNT
	.align		4
        /*0024*/ 	.byte	0x02, 0x4a
	.zero		1
	.zero		1


	//----- nvinfo : EIATTR_EXIT_INSTR_OFFSETS
	.align		4
        /*0028*/ 	.byte	0x04, 0x1c
        /*002a*/ 	.short	(.L_256 - .L_255)


	//   ....[0]....
.L_255:
        /*002c*/ 	.word	0x00000010


	//----- nvinfo : EIATTR_MAX_THREADS
	.align		4
.L_256:
        /*0030*/ 	.byte	0x04, 0x05
        /*0032*/ 	.short	(.L_258 - .L_257)
.L_257:
        /*0034*/ 	.word	0x00000080
        /*0038*/ 	.word	0x00000001
        /*003c*/ 	.word	0x00000001


	//----- nvinfo : EIATTR_CBANK_PARAM_SIZE
	.align		4
.L_258:
        /*0040*/ 	.byte	0x03, 0x19
        /*0042*/ 	.short	0x0438


	//----- nvinfo : EIATTR_PARAM_CBANK
	.align		4
        /*0044*/ 	.byte	0x04, 0x0a
        /*0046*/ 	.short	(.L_260 - .L_259)
	.align		4
.L_259:
        /*0048*/ 	.word	index@(.nv.constant0._ZN7cutlass13device_kernelIN5flash19enable_sm80_to_sm89INS1_16FlashAttnFwdSm80INS1_25CollectiveMainloopFwdSm80ILi4ELi1ELb0EN4cute5tupleIJNS5_1CILi128EEENS7_ILi48EEENS7_ILi96EEEEEELi96ENS_10bfloat16_tEfNS_4arch4Sm80ELb0ELb0ELb0ELb1ELb0ELb1ELb1ELb1EEENS1_21CollectiveEpilogueFwdINS6_IJS8_SA_S9_EEENS6_IJNS7_ILi1EEESI_SI_EEESC_SE_Li128ELb1ELb1ELb1ELb0EEENS1_36VarlenDynamicPersistentTileSchedulerILi128ELi48ELi128ELi128ELb1ELb1ELb0ELb0ELb1ELb1EEEEEEEEEvNT_6ParamsE)
        /*004c*/ 	.short	0x0380
        /*004e*/ 	.short	0x0438


	//----- nvinfo : EIATTR_SW_WAR
	.align		4
.L_260:
        /*0050*/ 	.byte	0x04, 0x36
        /*0052*/ 	.short	(.L_262 - .L_261)
.L_261:
        /*0054*/ 	.word	0x00000008
.L_262:


//--------------------- .nv.info._ZN7cutlass13device_kernelIN5flash19enable_sm80_to_sm89INS1_16FlashAttnFwdSm80INS1_25CollectiveMainloopFwdSm80ILi4ELi1ELb0EN4cute5tupleIJNS5_1CILi128EEENS7_ILi48EEENS7_ILi96EEEEEELi96ENS_10bfloat16_tEfNS_4arch4Sm80ELb0ELb1ELb0ELb0ELb0ELb0ELb1ELb1EEENS1_21CollectiveEpilogueFwdINS6_IJS8_SA_S9_EEENS6_IJNS7_ILi1EEESI_SI_EEESC_SE_Li128ELb0ELb1ELb1ELb0EEENS1_19SingleTileSchedulerILb0ELb1ELb1ELi128EEEEEEEEEvNT_6ParamsE --------------------------
	.section	.nv.info._ZN7cutlass13device_kernelIN5flash19enable_sm80_to_sm89INS1_16FlashAttnFwdSm80INS1_25CollectiveMainloopFwdSm80ILi4ELi1ELb0EN4cute5tupleIJNS5_1CILi128EEENS7_ILi48EEENS7_ILi96EEEEEELi96ENS_10bfloat16_tEfNS_4arch4Sm80ELb0ELb1ELb0ELb0ELb0ELb0ELb1ELb1EEENS1_21CollectiveEpilogueFwdINS6_IJS8_SA_S9_EEENS6_IJNS7_ILi1EEESI_SI_EEESC_SE_Li128ELb0ELb1ELb1ELb0EEENS1_19SingleTileSchedulerILb0ELb1ELb1ELi128EEEEEEEEEvNT_6ParamsE,"",@"SHT_CUDA_INFO"
	.sectionflags	@""
	.align	4


	//----- nvinfo : EIATTR_CUDA_API_VERSION
	.align		4
        /*0000*/ 	.byte	0x04, 0x37
        /*0002*/ 	.short	(.L_264 - .L_263)
.L_263:
        /*0004*/ 	.word	0x00000082


	//----- nvinfo : EIATTR_KPARAM_INFO
	.align		4
.L_264:
        /*0008*/ 	.byte	0x04, 0x17
        /*000a*/ 	.short	(.L_266 - .L_265)
.L_265:
        /*000c*/ 	.word	0x00000000
        /*0010*/ 	.short	0x0000
        /*0012*/ 	.short	0x0000
        /*0014*/ 	.byte	0x00, 0xf0, 0x61, 0x10


	//----- nvinfo : EIATTR_SPARSE_MMA_MASK
	.align		4
.L_266:
        /*0018*/ 	.byte	0x03, 0x50
        /*001a*/ 	.short	0x0000


	//----- nvinfo : EIATTR_MAXREG_COUNT
	.align		4
        /*001c*/ 	.byte	0x03, 0x1b
        /*001e*/ 	.short	0x00ff


	//----- nvinfo : EIATTR_MERCURY_ISA_VERSION
	.align		4
        /*0020*/ 	.byte	0x03, 0x5f
        /*0022*/ 	.short	0x0101


	//----- nvinfo : EIATTR_VRC_CTA_INIT_COUNT
	.align		4
        /*0024*/ 	.byte	0x02, 0x4a
	.zero		1
	.zero		1


	//----- nvinfo : EIATTR_EXIT_INSTR_OFFSETS
	.align		4
        /*0028*/ 	.byte	0x04, 0x1c
        /*002a*/ 	.short	(.L_268 - .L_267)


	//   ....[0]....
.L_267:
        /*002c*/ 	.word	0x00000010


	//----- nvinfo : EIATTR_MAX_THREADS
	.align		4
.L_268:
        /*0030*/ 	.byte	0x04, 0x05
        /*0032*/ 	.short	(.L_270 - .L_269)
.L_269:
        /*0034*/ 	.word	0x00000080
        /*0038*/ 	.word	0x00000001
        /*003c*/ 	.word	0x00000001


	//----- nvinfo : EIATTR_CBANK_PARAM_SIZE
	.align		4
.L_270:
        /*0040*/ 	.byte	0x03, 0x19
        /*0042*/ 	.short	0x0418


	//----- nvinfo : EIATTR_PARAM_CBANK
	.align		4
        /*0044*/ 	.byte	0x04, 0x0a
        /*0046*/ 	.short	(.L_272 - .L_271)
	.align		4
.L_271:
        /*0048*/ 	.word	index@(.nv.constant0._ZN7cutlass13device_kernelIN5flash19enable_sm80_to_sm89INS1_16FlashAttnFwdSm80INS1_25CollectiveMainloopFwdSm80ILi4ELi1ELb0EN4cute5tupleIJNS5_1CILi128EEENS7_ILi48EEENS7_ILi96EEEEEELi96ENS_10bfloat16_tEfNS_4arch4Sm80ELb0ELb1ELb0ELb0ELb0ELb0ELb1ELb1EEENS1_21CollectiveEpilogueFwdINS6_IJS8_SA_S9_EEENS6_IJNS7_ILi1EEESI_SI_EEESC_SE_Li128ELb0ELb1ELb1ELb0EEENS1_19SingleTileSchedulerILb0ELb1ELb1ELi128EEEEEEEEEvNT_6ParamsE)
        /*004c*/ 	.short	0x0380
        /*004e*/ 	.short	0x0418


	//----- nvinfo : EIATTR_SW_WAR
	.align		4
.L_272:
        /*0050*/ 	.byte	0x04, 0x36
        /*0052*/ 	.short	(.L_274 - .L_273)
.L_273:
        /*0054*/ 	.word	0x00000008
.L_274:


//--------------------- .nv.info._ZN7cutlass13device_kernelIN5flash19enable_sm80_to_sm89INS1_16FlashAttnFwdSm80INS1_25CollectiveMainloopFwdSm80ILi4ELi1ELb0EN4cute5tupleIJNS5_1CILi128EEENS7_ILi48EEENS7_ILi96EEEEEELi96ENS_10bfloat16_tEfNS_4arch4Sm80ELb0ELb1ELb0ELb1ELb0ELb0ELb1ELb1EEENS1_21CollectiveEpilogueFwdINS6_IJS8_SA_S9_EEENS6_IJNS7_ILi1EEESI_SI_EEESC_SE_Li128ELb1ELb1ELb1ELb0EEENS1_36VarlenDynamicPersistentTileSchedulerILi128ELi48ELi128ELi128ELb1ELb1ELb0ELb1ELb0ELb1EEEEEEEEEvNT_6ParamsE --------------------------
	.section	.nv.info._ZN7cutlass13device_kernelIN5flash19enable_sm80_to_sm89INS1_16FlashAttnFwdSm80INS1_25CollectiveMainloopFwdSm80ILi4ELi1ELb0EN4cute5tupleIJNS5_1CILi128EEENS7_ILi48EEENS7_ILi96EEEEEELi96ENS_10bfloat16_tEfNS_4arch4Sm80ELb0ELb1ELb0ELb1ELb0ELb0ELb1ELb1EEENS1_21CollectiveEpilogueFwdINS6_IJS8_SA_S9_EEENS6_IJNS7_ILi1EEESI_SI_EEESC_SE_Li128ELb1ELb1ELb1ELb0EEENS1_36VarlenDynamicPersistentTileSchedulerILi128ELi48ELi128ELi128ELb1ELb1ELb0ELb1ELb0ELb1EEEEEEEEEvNT_6ParamsE,"",@"SHT_CUDA_INFO"
	.sectionflags	@""
	.align	4


	//----- nvinfo : EIATTR_CUDA_API_VERSION
	.align		4
        /*0000*/ 	.byte	0x04, 0x37
        /*0002*/ 	.short	(.L_276 - .L_275)
.L_275:
        /*0004*/ 	.word	0x00000082


	//----- nvinfo : EIATTR_KPARAM_INFO
	.align		4
.L_276:
        /*0008*/ 	.byte	0x04, 0x17
        /*000a*/ 	.short	(.L_278 - .L_277)
.L_277:
        /*000c*/ 	.word	0x00000000
        /*0010*/ 	.short	0x0000
        /*0012*/ 	.short	0x0000
        /*0014*/ 	.byte	0x00, 0xf0, 0xe1, 0x10


	//----- nvinfo : EIATTR_SPARSE_MMA_MASK
	.align		4
.L_278:
        /*0018*/ 	.byte	0x03, 0x50
        /*001a*/ 	.short	0x0000


	//----- nvinfo : EIATTR_MAXREG_COUNT
	.align		4
        /*001c*/ 	.byte	0x03, 0x1b
        /*001e*/ 	.short	0x00ff


	//----- nvinfo : EIATTR_MERCURY_ISA_VERSION
	.align		4
        /*0020*/ 	.byte	0x03, 0x5f
        /*0022*/ 	.short	0x0101


	//----- nvinfo : EIATTR_VRC_CTA_INIT_COUNT
	.align		4
        /*0024*/ 	.byte	0x02, 0x4a
	.zero		1
	.zero		1


	//----- nvinfo : EIATTR_EXIT_INSTR_OFFSETS
	.align		4
        /*0028*/ 	.byte	0x04, 0x1c
        /*002a*/ 	.short	(.L_280 - .L_279)


	//   ....[0]....
.L_279:
        /*002c*/ 	.word	0x00000010


	//----- nvinfo : EIATTR_MAX_THREADS
	.align		4
.L_280:
        /*0030*/ 	.byte	0x04, 0x05
        /*0032*/ 	.short	(.L_282 - .L_281)
.L_281:
        /*0034*/ 	.word	0x00000080
        /*0038*/ 	.word	0x00000001
        /*003c*/ 	.word	0x00000001


	//----- nvinfo : EIATTR_CBANK_PARAM_SIZE
	.align		4
.L_282:
        /*0040*/ 	.byte	0x03, 0x19
        /*0042*/ 	.short	0x0438


	//----- nvinfo : EIATTR_PARAM_CBANK
	.align		4
        /*0044*/ 	.byte	0x04, 0x0a
        /*0046*/ 	.short	(.L_284 - .L_283)
	.align		4
.L_283:
        /*0048*/ 	.word	index@(.nv.constant0._ZN7cutlass13device_kernelIN5flash19enable_sm80_to_sm89INS1_16FlashAttnFwdSm80INS1_25CollectiveMainloopFwdSm80ILi4ELi1ELb0EN4cute5tupleIJNS5_1CILi128EEENS7_ILi48EEENS7_ILi96EEEEEELi96ENS_10bfloat16_tEfNS_4arch4Sm80ELb0ELb1ELb0ELb1ELb0ELb0ELb1ELb1EEENS1_21CollectiveEpilogueFwdINS6_IJS8_SA_S9_EEENS6_IJNS7_ILi1EEESI_SI_EEESC_SE_Li128ELb1ELb1ELb1ELb0EEENS1_36VarlenDynamicPersistentTileSchedulerILi128ELi48ELi128ELi128ELb1ELb1ELb0ELb1ELb0ELb1EEEEEEEEEvNT_6ParamsE)
        /*004c*/ 	.short	0x0380
        /*004e*/ 	.short	0x0438


	//----- nvinfo : EIATTR_SW_WAR
	.align		4
.L_284:
        /*0050*/ 	.byte	0x04, 0x36
        /*0052*/ 	.short	(.L_286 - .L_285)
.L_285:
        /*0054*/ 	.word	0x00000008
.L_286:


//--------------------- .nv.info._ZN7cutlass13device_kernelIN5flash19enable_sm80_to_sm89INS1_16FlashAttnFwdSm80INS1_25CollectiveMainloopFwdSm80ILi4ELi1ELb0EN4cute5tupleIJNS5_1CILi128EEENS7_ILi48EEENS7_ILi96EEEEEELi96ENS_10bfloat16_tEfNS_4arch4Sm80ELb0ELb1ELb0ELb1ELb0ELb1ELb1ELb1EEENS1_21CollectiveEpilogueFwdINS6_IJS8_SA_S9_EEENS6_IJNS7_ILi1EEESI_SI_EEESC_SE_Li128ELb1ELb1ELb1ELb0EEENS1_36VarlenDynamicPersistentTileSchedulerILi128ELi48ELi128ELi128ELb1ELb1ELb0ELb1ELb0ELb1EEEEEEEEEvNT_6ParamsE --------------------------
	.section	.nv.info._ZN7cutlass13device_kernelIN5flash19enable_sm80_to_sm89INS1_16FlashAttnFwdSm80INS1_25CollectiveMainloopFwdSm80ILi4ELi1ELb0EN4cute5tupleIJNS5_1CILi128EEENS7_ILi48EEENS7_ILi96EEEEEELi96ENS_10bfloat16_tEfNS_4arch4Sm80ELb0ELb1ELb0ELb1ELb0ELb1ELb1ELb1EEENS1_21CollectiveEpilogueFwdINS6_IJS8_SA_S9_EEENS6_IJNS7_ILi1EEESI_SI_EEESC_SE_Li128ELb1ELb1ELb1ELb0EEENS1_36VarlenDynamicPersistentTileSchedulerILi128ELi48ELi128ELi128ELb1ELb1ELb0ELb1ELb0ELb1EEEEEEEEEvNT_6ParamsE,"",@"SHT_CUDA_INFO"
	.sectionflags	@""
	.align	4


	//----- nvinfo : EIATTR_CUDA_API_VERSION
	.align		4
        /*0000*/ 	.byte	0x04, 0x37
        /*0002*/ 	.short	(.L_288 - .L_287)
.L_287:
        /*0004*/ 	.word	0x00000082


	//----- nvinfo : EIATTR_KPARAM_INFO
	.align		4
.L_288:
        /*0008*/ 	.byte	0x04, 0x17
        /*000a*/ 	.short	(.L_290 - .L_289)
.L_289:
        /*000c*/ 	.word	0x00000000
        /*0010*/ 	.short	0x0000
        /*0012*/ 	.short	0x0000
        /*0014*/ 	.byte	0x00, 0xf0, 0xe1, 0x10


	//----- nvinfo : EIATTR_SPARSE_MMA_MASK
	.align		4
.L_290:
        /*0018*/ 	.byte	0x03, 0x50
        /*001a*/ 	.short	0x0000


	//----- nvinfo : EIATTR_MAXREG_COUNT
	.align		4
        /*001c*/ 	.byte	0x03, 0x1b
        /*001e*/ 	.short	0x00ff


	//----- nvinfo : EIATTR_MERCURY_ISA_VERSION
	.align		4
        /*0020*/ 	.byte	0x03, 0x5f
        /*0022*/ 	.short	0x0101


	//----- nvinfo : EIATTR_VRC_CTA_INIT_COUNT
	.align		4
        /*0024*/ 	.byte	0x02, 0x4a
	.zero		1
	.zero		1


	//----- nvinfo : EIATTR_EXIT_INSTR_OFFSETS
	.align		4
        /*0028*/ 	.byte	0x04, 0x1c
        /*002a*/ 	.short	(.L_292 - .L_291)


	//   ....[0]....
.L_291:
        /*002c*/ 	.word	0x00000010


	//----- nvinfo : EIATTR_MAX_THREADS
	.align		4
.L_292:
        /*0030*/ 	.byte	0x04, 0x05
        /*0032*/ 	.short	(.L_294 - .L_293)
.L_293:
        /*0034*/ 	.word	0x00000080
        /*0038*/ 	.word	0x00000001
        /*003c*/ 	.word	0x00000001


	//----- nvinfo : EIATTR_CBANK_PARAM_SIZE
	.align		4
.L_294:
        /*0040*/ 	.byte	0x03, 0x19
        /*0042*/ 	.short	0x0438


	//----- nvinfo : EIATTR_PARAM_CBANK
	.align		4
        /*0044*/ 	.byte	0x04, 0x0a
        /*0046*/ 	.short	(.L_296 - .L_295)
	.align		4
.L_295:
        /*0048*/ 	.word	index@(.nv.constant0._ZN7cutlass13device_kernelIN5flash19enable_sm80_to_sm89INS1_16FlashAttnFwdSm80INS1_25CollectiveMainloopFwdSm80ILi4ELi1ELb0EN4cute5tupleIJNS5_1CILi128EEENS7_ILi48EEENS7_ILi96EEEEEELi96ENS_10bfloat16_tEfNS_4arch4Sm80ELb0ELb1ELb0ELb1ELb0ELb1ELb1ELb1EEENS1_21CollectiveEpilogueFwdINS6_IJS8_SA_S9_EEENS6_IJNS7_ILi1EEESI_SI_EEESC_SE_Li128ELb1ELb1ELb1ELb0EEENS1_36VarlenDynamicPersistentTileSchedulerILi128ELi48ELi128ELi128ELb1ELb1ELb0ELb1ELb0ELb1EEEEEEEEEvNT_6ParamsE)
        /*004c*/ 	.short	0x0380
        /*004e*/ 	.short	0x0438


	//----- nvinfo : EIATTR_SW_WAR
	.align		4
.L_296:
        /*0050*/ 	.byte	0x04, 0x36
        /*0052*/ 	.short	(.L_298 - .L_297)
.L_297:
        /*0054*/ 	.word	0x00000008
.L_298:


//--------------------- .nv.info._ZN7cutlass13device_kernelIN5flash19enable_sm80_to_sm89INS1_16FlashAttnFwdSm80INS1_25CollectiveMainloopFwdSm80ILi4ELi1ELb0EN4cute5tupleIJNS5_1CILi128EEENS7_ILi64EEENS7_ILi96EEEEEELi96ENS_10bfloat16_tEfNS_4arch4Sm80ELb1ELb0ELb0ELb0ELb0ELb0ELb1ELb1EEENS1_21CollectiveEpilogueFwdINS6_IJS8_SA_S9_EEENS6_IJNS7_ILi1EEESI_SI_EEESC_SE_Li128ELb0ELb1ELb1ELb0EEENS1_30DynamicPersistentTileSchedulerILi128ELi128ELb1ELb1ELb0EEEEEEEEEvNT_6ParamsE --------------------------
	.section	.nv.info._ZN7cutlass13device_kernelIN5flash19enable_sm80_to_sm89INS1_16FlashAttnFwdSm80INS1_25CollectiveMainloopFwdSm80ILi4ELi1ELb0EN4cute5tupleIJNS5_1CILi128EEENS7_ILi64EEENS7_ILi96EEEEEELi96ENS_10bfloat16_tEfNS_4arch4Sm80ELb1ELb0ELb0ELb0ELb0ELb0ELb1ELb1EEENS1_21CollectiveEpilogueFwdINS6_IJS8_SA_S9_EEENS6_IJNS7_ILi1EEESI_SI_EEESC_SE_Li128ELb0ELb1ELb1ELb0EEENS1_30DynamicPersistentTileSchedulerILi128ELi128ELb1ELb1ELb0EEEEEEEEEvNT_6ParamsE,"",@"SHT_CUDA_INFO"
	.sectionflags	@""
	.align	4


	//----- nvinfo : EIATTR_CUDA_API_VERSION
	.align		4
        /*0000*/ 	.byte	0x04, 0x37
        /*0002*/ 	.short	(.L_300 - .L_299)
.L_299:
        /*0004*/ 	.word	0x00000082


	//----- nvinfo : EIATTR_KPARAM_INFO
	.align		4
.L_300:
        /*0008*/ 	.byte	0x04, 0x17
        /*000a*/ 	.short	(.L_302 - .L_301)
.L_301:
        /*000c*/ 	.word	0x00000000
        /*0010*/ 	.short	0x0000
        /*0012*/ 	.short	0x0000
        /*0014*/ 	.byte	0x00, 0xf0, 0xa1, 0x10


	//----- nvinfo : EIATTR_SPARSE_MMA_MASK
	.align		4
.L_302:
        /*0018*/ 	.byte	0x03, 0x50
        /*001a*/ 	.short	0x0000


	//----- nvinfo : EIATTR_MAXREG_COUNT
	.align		4
        /*001c*/ 	.byte	0x03, 0x1b
        /*001e*/ 	.short	0x00ff


	//----- nvinfo : EIATTR_MERCURY_ISA_VERSION
	.align		4
        /*0020*/ 	.byte	0x03, 0x5f
        /*0022*/ 	.short	0x0101


	//----- nvinfo : EIATTR_VRC_CTA_INIT_COUNT
	.align		4
        /*0024*/ 	.byte	0x02, 0x4a
	.zero		1
	.zero		1


	//----- nvinfo : EIATTR_EXIT_INSTR_OFFSETS
	.align		4
        /*0028*/ 	.byte	0x04, 0x1c
        /*002a*/ 	.short	(.L_304 - .L_303)


	//   ....[0]....
.L_303:
        /*002c*/ 	.word	0x00000010


	//----- nvinfo : EIATTR_MAX_THREADS
	.align		4
.L_304:
        /*0030*/ 	.byte	0x04, 0x05
        /*0032*/ 	.short	(.L_306 - .L_305)
.L_305:
        /*0034*/ 	.word	0x00000080
        /*0038*/ 	.word	0x00000001
        /*003c*/ 	.word	0x00000001


	//----- nvinfo : EIATTR_CBANK_PARAM_SIZE
	.align		4
.L_306:
        /*0040*/ 	.byte	0x03, 0x19
        /*0042*/ 	.short	0x0428


	//----- nvinfo : EIATTR_PARAM_CBANK
	.align		4
        /*0044*/ 	.byte	0x04, 0x0a
        /*0046*/ 	.short	(.L_308 - .L_307)
	.align		4
.L_307:
        /*0048*/ 	.word	index@(.nv.constant0._ZN7cutlass13device_kernelIN5flash19enable_sm80_to_sm89INS1_16FlashAttnFwdSm80INS1_25CollectiveMainloopFwdSm80ILi4ELi1ELb0EN4cute5tupleIJNS5_1CILi128EEENS7_ILi64EEENS7_ILi96EEEEEELi96ENS_10bfloat16_tEfNS_4arch4Sm80ELb1ELb0ELb0ELb0ELb0ELb0ELb1ELb1EEENS1_21CollectiveEpilogueFwdINS6_IJS8_SA_S9_EEENS6_IJNS7_ILi1EEESI_SI_EEESC_SE_Li128ELb0ELb1ELb1ELb0EEENS1_30DynamicPersistentTileSchedulerILi128ELi128ELb1ELb1ELb0EEEEEEEEEvNT_6ParamsE)
        /*004c*/ 	.short	0x0380
        /*004e*/ 	.short	0x0428


	//----- nvinfo : EIATTR_SW_WAR
	.align		4
.L_308:
        /*0050*/ 	.byte	0x04, 0x36
        /*0052*/ 	.short	(.L_310 - .L_309)
.L_309:
        /*0054*/ 	.word	0x00000008
.L_310:


//--------------------- .nv.info._ZN7cutlass13device_kernelIN5flash19enable_sm80_to_sm89INS1_16FlashAttnFwdSm80INS1_25CollectiveMainloopFwdSm80ILi4ELi1ELb0EN4cute5tupleIJNS5_1CILi128EEENS7_ILi48EEENS7_ILi96EEEEEELi96ENS_10bfloat16_tEfNS_4arch4Sm80ELb1ELb0ELb0ELb1ELb0ELb0ELb1ELb1EEENS1_21CollectiveEpilogueFwdINS6_IJS8_SA_S9_EEENS6_IJNS7_ILi1EEESI_SI_EEESC_SE_Li128ELb1ELb1ELb1ELb0EEENS1_36VarlenDynamicPersistentTileSchedulerILi128ELi48ELi128ELi128ELb1ELb1ELb0ELb1ELb1ELb1EEEEEEEEEvNT_6ParamsE --------------------------
	.section	.nv.info._ZN7cutlass13device_kernelIN5flash19enable_sm80_to_sm89INS1_16FlashAttnFwdSm80INS1_25CollectiveMainloopFwdSm80ILi4ELi1ELb0EN4cute5tupleIJNS5_1CILi128EEENS7_ILi48EEENS7_ILi96EEEEEELi96ENS_10bfloat16_tEfNS_4arch4Sm80ELb1ELb0ELb0ELb1ELb0ELb0ELb1ELb1EEENS1_21CollectiveEpilogueFwdINS6_IJS8_SA_S9_EEENS6_IJNS7_ILi1EEESI_SI_EEESC_SE_Li128ELb1ELb1ELb1ELb0EEENS1_36VarlenDynamicPersistentTileSchedulerILi128ELi48ELi128ELi128ELb1ELb1ELb0ELb1ELb1ELb1EEEEEEEEEvNT_6ParamsE,"",@"SHT_CUDA_INFO"
	.sectionflags	@""
	.align	4


	//----- nvinfo : EIATTR_CUDA_API_VERSION
	.align		4
        /*0000*/ 	.byte	0x04, 0x37
        /*0002*/ 	.short	(.L_312 - .L_311)
.L_311:
        /*0004*/ 	.word	0x00000082


	//----- nvinfo : EIATTR_KPARAM_INFO
	.align		4
.L_312:
        /*0008*/ 	.byte	0x04, 0x17
        /*000a*/ 	.short	(.L_314 - .L_313)
.L_313:
        /*000c*/ 	.word	0x00000000
        /*0010*/ 	.short	0x0000
        /*0012*/ 	.short	0x0000
        /*0014*/ 	.byte	0x00, 0xf0, 0xe1, 0x10


	//----- nvinfo : EIATTR_SPARSE_MMA_MASK
	.align		4
.L_314:
        /*0018*/ 	.byte	0x03, 0x50
        /*001a*/ 	.short	0x0000


	//----- nvinfo : EIATTR_MAXREG_COUNT
	.align		4
        /*001c*/ 	.byte	0x03, 0x1b
        /*001e*/ 	.short	0x00ff


	//----- nvinfo : EIATTR_MERCURY_ISA_VERSION
	.align		4
        /*0020*/ 	.byte	0x03, 0x5f
        /*0022*/ 	.short	0x0101


	//----- nvinfo : EIATTR_VRC_CTA_INIT_COUNT
	.align		4
        /*0024*/ 	.byte	0x02, 0x4a
	.zero		1
	.zero		1


	//----- nvinfo : EIATTR_EXIT_INSTR_OFFSETS
	.align		4
        /*0028*/ 	.byte	0x04, 0x1c
        /*002a*/ 	.short	(.L_316 - .L_315)


	//   ....[0]....
.L_315:
        /*002c*/ 	.word	0x00000010


	//----- nvinfo : EIATTR_MAX_THREADS
	.align		4
.L_316:
        /*0030*/ 	.byte	0x04, 0x05
        /*0032*/ 	.short	(.L_318 - .L_317)
.L_317:
        /*0034*/ 	.word	0x00000080
        /*0038*/ 	.word	0x00000001
        /*003c*/ 	.word	0x00000001


	//----- nvinfo : EIATTR_CBANK_PARAM_SIZE
	.align		4
.L_318:
        /*0040*/ 	.byte	0x03, 0x19
        /*0042*/ 	.short	0x0438


	//----- nvinfo : EIATTR_PARAM_CBANK
	.align		4
        /*0044*/ 	.byte	0x04, 0x0a
        /*0046*/ 	.short	(.L_320 - .L_319)
	.align		4
.L_319:
        /*0048*/ 	.word	index@(.nv.constant0._ZN7cutlass13device_kernelIN5flash19enable_sm80_to_sm89INS1_16FlashAttnFwdSm80INS1_25CollectiveMainloopFwdSm80ILi4ELi1ELb0EN4cute5tupleIJNS5_1CILi128EEENS7_ILi48EEENS7_ILi96EEEEEELi96ENS_10bfloat16_tEfNS_4arch4Sm80ELb1ELb0ELb0ELb1ELb0ELb0ELb1ELb1EEENS1_21CollectiveEpilogueFwdINS6_IJS8_SA_S9_EEENS6_IJNS7_ILi1EEESI_SI_EEESC_SE_Li128ELb1ELb1ELb1ELb0EEENS1_36VarlenDynamicPersistentTileSchedulerILi128ELi48ELi128ELi128ELb1ELb1ELb0ELb1ELb1ELb1EEEEEEEEEvNT_6ParamsE)
        /*004c*/ 	.short	0x0380
        /*004e*/ 	.short	0x0438


	//----- nvinfo : EIATTR_SW_WAR
	.align		4
.L_320:
        /*0050*/ 	.byte	0x04, 0x36
        /*0052*/ 	.short	(.L_322 - .L_321)
.L_321:
        /*0054*/ 	.word	0x00000008
.L_322:


//--------------------- .nv.info._ZN7cutlass13device_kernelIN5flash19enable_sm80_to_sm89INS1_16FlashAttnFwdSm80INS1_25CollectiveMainloopFwdSm80ILi4ELi1ELb0EN4cute5tupleIJNS5_1CILi128EEENS7_ILi48EEENS7_ILi96EEEEEELi96ENS_10bfloat16_tEfNS_4arch4Sm80ELb1ELb0ELb0ELb1ELb0ELb1ELb1ELb1EEENS1_21CollectiveEpilogueFwdINS6_IJS8_SA_S9_EEENS6_IJNS7_ILi1EEESI_SI_EEESC_SE_Li128ELb1ELb1ELb1ELb0EEENS1_36VarlenDynamicPersistentTileSchedulerILi128ELi48ELi128ELi128ELb1ELb1ELb0ELb1ELb1ELb1EEEEEEEEEvNT_6ParamsE --------------------------
	.section	.nv.info._ZN7cutlass13device_kernelIN5flash19enable_sm80_to_sm89INS1_16FlashAttnFwdSm80INS1_25CollectiveMainloopFwdSm80ILi4ELi1ELb0EN4cute5tupleIJNS5_1CILi128EEENS7_ILi48EEENS7_ILi96EEEEEELi96ENS_10bfloat16_tEfNS_4arch4Sm80ELb1ELb0ELb0ELb1ELb0ELb1ELb1ELb1EEENS1_21CollectiveEpilogueFwdINS6_IJS8_SA_S9_EEENS6_IJNS7_ILi1EEESI_SI_EEESC_SE_Li128ELb1ELb1ELb1ELb0EEENS1_36VarlenDynamicPersistentTileSchedulerILi128ELi48ELi128ELi128ELb1ELb1ELb0ELb1ELb1ELb1EEEEEEEEEvNT_6ParamsE,"",@"SHT_CUDA_INFO"
	.sectionflags	@""
	.align	4


	//----- nvinfo : EIATTR_CUDA_API_VERSION
	.align		4
        /*0000*/ 	.byte	0x04, 0x37
        /*0002*/ 	.short	(.L_324 - .L_323)
.L_323:
        /*0004*/ 	.word	0x00000082


	//----- nvinfo : EIATTR_KPARAM_INFO
	.align		4
.L_324:
        /*0008*/ 	.byte	0x04, 0x17
        /*000a*/ 	.short	(.L_326 - .L_325)
.L_325:
        /*000c*/ 	.word	0x00000000
        /*0010*/ 	.short	0x0000
        /*0012*/ 	.short	0x0000
        /*0014*/ 	.byte	0x00, 0xf0, 0xe1, 0x10


	//----- nvinfo : EIATTR_SPARSE_MMA_MASK
	.align		4
.L_326:
        /*0018*/ 	.byte	0x03, 0x50
        /*001a*/ 	.short	0x0000


	//----- nvinfo : EIATTR_MAXREG_COUNT
	.align		4
        /*001c*/ 	.byte	0x03, 0x1b
        /*001e*/ 	.short	0x00ff


	//----- nvinfo : EIATTR_MERCURY_ISA_VERSION
	.align		4
        /*0020*/ 	.byte	0x03, 0x5f
        /*0022*/ 	.short	0x0101


	//----- nvinfo : EIATTR_VRC_CTA_INIT_COUNT
	.align		4
        /*0024*/ 	.byte	0x02, 0x4a
	.zero		1
	.zero		1


	//----- nvinfo : EIATTR_EXIT_INSTR_OFFSETS
	.align		4
        /*0028*/ 	.byte	0x04, 0x1c
        /*002a*/ 	.short	(.L_328 - .L_327)


	//   ....[0]....
.L_327:
        /*002c*/ 	.word	0x00000010


	//----- nvinfo : EIATTR_MAX_THREADS
	.align		4
.L_328:
        /*0030*/ 	.byte	0x04, 0x05
        /*0032*/ 	.short	(.L_330 - .L_329)
.L_329:
        /*0034*/ 	.word	0x00000080
        /*0038*/ 	.word	0x00000001
        /*003c*/ 	.word	0x00000001


	//----- nvinfo : EIATTR_CBANK_PARAM_SIZE
	.align		4
.L_330:
        /*0040*/ 	.byte	0x03, 0x19
        /*0042*/ 	.short	0x0438


	//----- nvinfo : EIATTR_PARAM_CBANK
	.align		4
        /*0044*/ 	.byte	0x04, 0x0a
        /*0046*/ 	.short	(.L_332 - .L_331)
	.align		4
.L_331:
        /*0048*/ 	.word	index@(.nv.constant0._ZN7cutlass13device_kernelIN5flash19enable_sm80_to_sm89INS1_16FlashAttnFwdSm80INS1_25CollectiveMainloopFwdSm80ILi4ELi1ELb0EN4cute5tupleIJNS5_1CILi128EEENS7_ILi48EEENS7_ILi96EEEEEELi96ENS_10bfloat16_tEfNS_4arch4Sm80ELb1ELb0ELb0ELb1ELb0ELb1ELb1ELb1EEENS1_21CollectiveEpilogueFwdINS6_IJS8_SA_S9_EEENS6_IJNS7_ILi1EEESI_SI_EEESC_SE_Li128ELb1ELb1ELb1ELb0EEENS1_36VarlenDynamicPersistentTileSchedulerILi128ELi48ELi128ELi128ELb1ELb1ELb0ELb1ELb1ELb1EEEEEEEEEvNT_6ParamsE)
        /*004c*/ 	.short	0x0380
        /*004e*/ 	.short	0x0438


	//----- nvinfo : EIATTR_SW_WAR
	.align		4
.L_332:
        /*0050*/ 	.byte	0x04, 0x36
        /*0052*/ 	.short	(.L_334 - .L_333)
.L_333:
        /*0054*/ 	.word	0x00000008
.L_334:


//--------------------- .nv.callgraph             --------------------------
	.section	.nv.callgraph,"",@"SHT_CUDA_CALLGRAPH"
	.align	4
	.sectionentsize	8
	.align		4
        /*0000*/ 	.word	0x00000000
	.align		4
        /*0004*/ 	.word	0xffffffff
	.align		4
        /*0008*/ 	.word	0x00000000
	.align		4
        /*000c*/ 	.word	0xfffffffe
	.align		4
        /*0010*/ 	.word	0x00000000
	.align		4
        /*0014*/ 	.word	0xfffffffd
	.align		4
        /*0018*/ 	.word	0x00000000
	.align		4
        /*001c*/ 	.word	0xfffffffc


//--------------------- .nv.constant4             --------------------------
	.section	.nv.constant4,"a",@progbits
	.align	8
	.align		8
.nv.constant4:
        /*0000*/ 	.dword	_ZN82_INTERNAL_67ea0664_46_flash_fwd_hdim96_bf16_split_softcapall_sm80_cu_a6473388_34804cuda3std3__45__cpo5beginE
	.align		8
        /*0008*/ 	.dword	_ZN82_INTERNAL_67ea0664_46_flash_fwd_hdim96_bf16_split_softcapall_sm80_cu_a6473388_34804cuda3std3__45__cpo3endE
	.align		8
        /*0010*/ 	.dword	_ZN82_INTERNAL_67ea0664_46_flash_fwd_hdim96_bf16_split_softcapall_sm80_cu_a6473388_34804cuda3std3__45__cpo6cbeginE
	.align		8
        /*0018*/ 	.dword	_ZN82_INTERNAL_67ea0664_46_flash_fwd_hdim96_bf16_split_softcapall_sm80_cu_a6473388_34804cuda3std3__45__cpo4cendE
	.align		8
        /*0020*/ 	.dword	_ZN82_INTERNAL_67ea0664_46_flash_fwd_hdim96_bf16_split_softcapall_sm80_cu_a6473388_34804cuda3std3__484_GLOBAL__N__67ea0664_46_flash_fwd_hdim96_bf16_split_softcapall_sm80_cu_a6473388_34806ignoreE
	.align		8
        /*0028*/ 	.dword	_ZN82_INTERNAL_67ea0664_46_flash_fwd_hdim96_bf16_split_softcapall_sm80_cu_a6473388_34804cuda3std3__419piecewise_constructE
	.align		8
        /*0030*/ 	.dword	_ZN82_INTERNAL_67ea0664_46_flash_fwd_hdim96_bf16_split_softcapall_sm80_cu_a6473388_34804cuda3std3__48in_placeE
	.align		8
        /*0038*/ 	.dword	_ZN82_INTERNAL_67ea0664_46_flash_fwd_hdim96_bf16_split_softcapall_sm80_cu_a6473388_34804cuda3std6ranges3__45__cpo4swapE
	.align		8
        /*0040*/ 	.dword	_ZN82_INTERNAL_67ea0664_46_flash_fwd_hdim96_bf16_split_softcapall_sm80_cu_a6473388_34804cuda3std6ranges3__45__cpo9iter_moveE
	.align		8
        /*0048*/ 	.dword	_ZN82_INTERNAL_67ea0664_46_flash_fwd_hdim96_bf16_split_softcapall_sm80_cu_a6473388_34804cute7productE
	.align		8
        /*0050*/ 	.dword	_ZN82_INTERNAL_67ea0664_46_flash_fwd_hdim96_bf16_split_softcapall_sm80_cu_a6473388_34804cute1_E


//--------------------- .text._ZN7cutlass13device_kernelIN5flash19enable_sm80_to_sm89INS1_16FlashAttnFwdSm80INS1_25CollectiveMainloopFwdSm80ILi4ELi1ELb0EN4cute5tupleIJNS5_1CILi128EEENS7_ILi64EEENS7_ILi96EEEEEELi96ENS_10bfloat16_tEfNS_4arch4Sm80ELb0ELb0ELb1ELb0ELb0ELb0ELb1ELb1EEENS1_21CollectiveEpilogueFwdINS6_IJS8_SA_S9_EEENS6_IJNS7_ILi1EEESI_SI_EEESC_SE_Li128ELb0ELb1ELb1ELb0EEENS1_19SingleTileSchedulerILb0ELb1ELb1ELi128EEEEEEEEEvNT_6ParamsE --------------------------
	.section	.text._ZN7cutlass13device_kernelIN5flash19enable_sm80_to_sm89INS1_16FlashAttnFwdSm80INS1_25CollectiveMainloopFwdSm80ILi4ELi1ELb0EN4cute5tupleIJNS5_1CILi128EEENS7_ILi64EEENS7_ILi96EEEEEELi96ENS_10bfloat16_tEfNS_4arch4Sm80ELb0ELb0ELb1ELb0ELb0ELb0ELb1ELb1EEENS1_21CollectiveEpilogueFwdINS6_IJS8_SA_S9_EEENS6_IJNS7_ILi1EEESI_SI_EEESC_SE_Li128ELb0ELb1ELb1ELb0EEENS1_19SingleTileSchedulerILb0ELb1ELb1ELi128EEEEEEEEEvNT_6ParamsE,"ax",@progbits
	.align	128
.text._ZN7cutlass13device_kernelIN5flash19enable_sm80_to_sm89INS1_16FlashAttnFwdSm80INS1_25CollectiveMainloopFwdSm80ILi4ELi1ELb0EN4cute5tupleIJNS5_1CILi128EEENS7_ILi64EEENS7_ILi96EEEEEELi96ENS_10bfloat16_tEfNS_4arch4Sm80ELb0ELb0ELb1ELb0ELb0ELb0ELb1ELb1EEENS1_21CollectiveEpilogueFwdINS6_IJS8_SA_S9_EEENS6_IJNS7_ILi1EEESI_SI_EEESC_SE_Li128ELb0ELb1ELb1ELb0EEENS1_19SingleTileSchedulerILb0ELb1ELb1ELi128EEEEEEEEEvNT_6ParamsE:
        .type           _ZN7cutlass13device_kernelIN5flash19enable_sm80_to_sm89INS1_16FlashAttnFwdSm80INS1_25CollectiveMainloopFwdSm80ILi4ELi1ELb0EN4cute5tupleIJNS5_1CILi128EEENS7_ILi64EEENS7_ILi96EEEEEELi96ENS_10bfloat16_tEfNS_4arch4Sm80ELb0ELb0ELb1ELb0ELb0ELb0ELb1ELb1EEENS1_21CollectiveEpilogueFwdINS6_IJS8_SA_S9_EEENS6_IJNS7_ILi1EEESI_SI_EEESC_SE_Li128ELb0ELb1ELb1ELb0EEENS1_19SingleTileSchedulerILb0ELb1ELb1ELi128EEEEEEEEEvNT_6ParamsE,@function
        .size           _ZN7cutlass13device_kernelIN5flash19enable_sm80_to_sm89INS1_16FlashAttnFwdSm80INS1_25CollectiveMainloopFwdSm80ILi4ELi1ELb0EN4cute5tupleIJNS5_1CILi128EEENS7_ILi64EEENS7_ILi96EEEEEELi96ENS_10bfloat16_tEfNS_4arch4Sm80ELb0ELb0ELb1ELb0ELb0ELb0ELb1ELb1EEENS1_21CollectiveEpilogueFwdINS6_IJS8_SA_S9_EEENS6_IJNS7_ILi1EEESI_SI_EEESC_SE_Li128ELb0ELb1ELb1ELb0EEENS1_19SingleTileSchedulerILb0ELb1ELb1ELi128EEEEEEEEEvNT_6ParamsE,(.L_x_18 - _ZN7cutlass13device_kernelIN5flash19enable_sm80_to_sm89INS1_16FlashAttnFwdSm80INS1_25CollectiveMainloopFwdSm80ILi4ELi1ELb0EN4cute5tupleIJNS5_1CILi128EEENS7_ILi64EEENS7_ILi96EEEEEELi96ENS_10bfloat16_tEfNS_4arch4Sm80ELb0ELb0ELb1ELb0ELb0ELb0ELb1ELb1EEENS1_21CollectiveEpilogueFwdINS6_IJS8_SA_S9_EEENS6_IJNS7_ILi1EEESI_SI_EEESC_SE_Li128ELb0ELb1ELb1ELb0EEENS1_19SingleTileSchedulerILb0ELb1ELb1ELi128EEEEEEEEEvNT_6ParamsE)
        .other          _ZN7cutlass13device_kernelIN5flash19enable_sm80_to_sm89INS1_16FlashAttnFwdSm80INS1_25CollectiveMainloopFwdSm80ILi4ELi1ELb0EN4cute5tupleIJNS5_1CILi128EEENS7_ILi64EEENS7_ILi96EEEEEELi96ENS_10bfloat16_tEfNS_4arch4Sm80ELb0ELb0ELb1ELb0ELb0ELb0ELb1ELb1EEENS1_21CollectiveEpilogueFwdINS6_IJS8_SA_S9_EEENS6_IJNS7_ILi1EEESI_SI_EEESC_SE_Li128ELb0ELb1ELb1ELb0EEENS1_19SingleTileSchedulerILb0ELb1ELb1ELi128EEEEEEEEEvNT_6ParamsE,@"STO_CUDA_ENTRY STV_DEFAULT"
_ZN7cutlass13device_kernelIN5flash19enable_sm80_to_sm89INS1_16FlashAttnFwdSm80INS1_25CollectiveMainloopFwdSm80ILi4ELi1ELb0EN4cute5tupleIJNS5_1CILi128EEENS7_ILi64EEENS7_ILi96EEEEEELi96ENS_10bfloat16_tEfNS_4arch4Sm80ELb0ELb0ELb1ELb0ELb0ELb0ELb1ELb1EEENS1_21CollectiveEpilogueFwdINS6_IJS8_SA_S9_EEENS6_IJNS7_ILi1EEESI_SI_EEESC_SE_Li128ELb0ELb1ELb1ELb0EEENS1_19SingleTileSchedulerILb0ELb1ELb1ELi128EEEEEEEEEvNT_6ParamsE:
[----:B------:R-:W-:Y:S01]  /*0000*/  LDC R1, c[0x0][0x37c] ;  /* 0x0000df00ff017b82 */ /* 0x000fe20000000800 */
[----:B------:R-:W-:Y:S05]  /*0010*/  EXIT ;  /* 0x000000000000794d */ /* 0x000fea0003800000 */
.L_x_0:
[----:B------:R-:W-:-:S00]  /*0020*/  BRA `(.L_x_0) ;  /* 0xfffffffc00fc7947 */ /* 0x000fc0000383ffff */
[----:B------:R-:W-:-:S00]  /*0030*/  NOP ;  /* 0x0000000000007918 */ /* 0x000fc00000000000 */
        /* <DEDUP_REMOVED lines=12> */
.L_x_18:


//--------------------- .text._ZN7cutlass13device_kernelIN5flash19enable_sm80_to_sm89INS1_16FlashAttnFwdSm80INS1_25CollectiveMainloopFwdSm80ILi4ELi1ELb0EN4cute5tupleIJNS5_1CILi128EEENS7_ILi48EEENS7_ILi96EEEEEELi96ENS_10bfloat16_tEfNS_4arch4Sm80ELb0ELb0ELb1ELb1ELb0ELb0ELb1ELb1EEENS1_21CollectiveEpilogueFwdINS6_IJS8_SA_S9_EEENS6_IJNS7_ILi1EEESI_SI_EEESC_SE_Li128ELb1ELb1ELb1ELb0EEENS1_36VarlenDynamicPersistentTileSchedulerILi128ELi48ELi128ELi128ELb1ELb1ELb0ELb0ELb1ELb1EEEEEEEEEvNT_6ParamsE --------------------------
	.section	.text._ZN7cutlass13device_kernelIN5flash19enable_sm80_to_sm89INS1_16FlashAttnFwdSm80INS1_25CollectiveMainloopFwdSm80ILi4ELi1ELb0EN4cute5tupleIJNS5_1CILi128EEENS7_ILi48EEENS7_ILi96EEEEEELi96ENS_10bfloat16_tEfNS_4arch4Sm80ELb0ELb0ELb1ELb1ELb0ELb0ELb1ELb1EEENS1_21CollectiveEpilogueFwdINS6_IJS8_SA_S9_EEENS6_IJNS7_ILi1EEESI_SI_EEESC_SE_Li128ELb1ELb1ELb1ELb0EEENS1_36VarlenDynamicPersistentTileSchedulerILi128ELi48ELi128ELi128ELb1ELb1ELb0ELb0ELb1ELb1EEEEEEEEEvNT_6ParamsE,"ax",@progbits
	.align	128
.text._ZN7cutlass13device_kernelIN5flash19enable_sm80_to_sm89INS1_16FlashAttnFwdSm80INS1_25CollectiveMainloopFwdSm80ILi4ELi1ELb0EN4cute5tupleIJNS5_1CILi128EEENS7_ILi48EEENS7_ILi96EEEEEELi96ENS_10bfloat16_tEfNS_4arch4Sm80ELb0ELb0ELb1ELb1ELb0ELb0ELb1ELb1EEENS1_21CollectiveEpilogueFwdINS6_IJS8_SA_S9_EEENS6_IJNS7_ILi1EEESI_SI_EEESC_SE_Li128ELb1ELb1ELb1ELb0EEENS1_36VarlenDynamicPersistentTileSchedulerILi128ELi48ELi128ELi128ELb1ELb1ELb0ELb0ELb1ELb1EEEEEEEEEvNT_6ParamsE:
        .type           _ZN7cutlass13device_kernelIN5flash19enable_sm80_to_sm89INS1_16FlashAttnFwdSm80INS1_25CollectiveMainloopFwdSm80ILi4ELi1ELb0EN4cute5tupleIJNS5_1CILi128EEENS7_ILi48EEENS7_ILi96EEEEEELi96ENS_10bfloat16_tEfNS_4arch4Sm80ELb0ELb0ELb1ELb1ELb0ELb0ELb1ELb1EEENS1_21CollectiveEpilogueFwdINS6_IJS8_SA_S9_EEENS6_IJNS7_ILi1EEESI_SI_EEESC_SE_Li128ELb1ELb1ELb1ELb0EEENS1_36VarlenDynamicPersistentTileSchedulerILi128ELi48ELi128ELi128ELb1ELb1ELb0ELb0ELb1ELb1EEEEEEEEEvNT_6ParamsE,@function
        .size           _ZN7cutlass13device_kernelIN5flash19enable_sm80_to_sm89INS1_16FlashAttnFwdSm80INS1_25CollectiveMainloopFwdSm80ILi4ELi1ELb0EN4cute5tupleIJNS5_1CILi128EEENS7_ILi48EEENS7_ILi96EEEEEELi96ENS_10bfloat16_tEfNS_4arch4Sm80ELb0ELb0ELb1ELb1ELb0ELb0ELb1ELb1EEENS1_21CollectiveEpilogueFwdINS6_IJS8_SA_S9_EEENS6_IJNS7_ILi1EEESI_SI_EEESC_SE_Li128ELb1ELb1ELb1ELb0EEENS1_36VarlenDynamicPersistentTileSchedulerILi128ELi48ELi128ELi128ELb1ELb1ELb0ELb0ELb1ELb1EEEEEEEEEvNT_6ParamsE,(.L_x_19 - _ZN7cutlass13device_kernelIN5flash19enable_sm80_to_sm89INS1_16FlashAttnFwdSm80INS1_25CollectiveMainloopFwdSm80ILi4ELi1ELb0EN4cute5tupleIJNS5_1CILi128EEENS7_ILi48EEENS7_ILi96EEEEEELi96ENS_10bfloat16_tEfNS_4arch4Sm80ELb0ELb0ELb1ELb1ELb0ELb0ELb1ELb1EEENS1_21CollectiveEpilogueFwdINS6_IJS8_SA_S9_EEENS6_IJNS7_ILi1EEESI_SI_EEESC_SE_Li128ELb1ELb1ELb1ELb0EEENS1_36VarlenDynamicPersistentTileSchedulerILi128ELi48ELi128ELi128ELb1ELb1ELb0ELb0ELb1ELb1EEEEEEEEEvNT_6ParamsE)
        .other          _ZN7cutlass13device_kernelIN5flash19enable_sm80_to_sm89INS1_16FlashAttnFwdSm80INS1_25CollectiveMainloopFwdSm80ILi4ELi1ELb0EN4cute5tupleIJNS5_1CILi128EEENS7_ILi48EEENS7_ILi96EEEEEELi96ENS_10bfloat16_tEfNS_4arch4Sm80ELb0ELb0ELb1ELb1ELb0ELb0ELb1ELb1EEENS1_21CollectiveEpilogueFwdINS6_IJS8_SA_S9_EEENS6_IJNS7_ILi1EEESI_SI_EEESC_SE_Li128ELb1ELb1ELb1ELb0EEENS1_36VarlenDynamicPersistentTileSchedulerILi128ELi48ELi128ELi128ELb1ELb1ELb0ELb0ELb1ELb1EEEEEEEEEvNT_6ParamsE,@"STO_CUDA_ENTRY STV_DEFAULT"
_ZN7cutlass13device_kernelIN5flash19enable_sm80_to_sm89INS1_16FlashAttnFwdSm80INS1_25CollectiveMainloopFwdSm80ILi4ELi1ELb0EN4cute5tupleIJNS5_1CILi128EEENS7_ILi48EEENS7_ILi96EEEEEELi96ENS_10bfloat16_tEfNS_4arch4Sm80ELb0ELb0ELb1ELb1ELb0ELb0ELb1ELb1EEENS1_21CollectiveEpilogueFwdINS6_IJS8_SA_S9_EEENS6_IJNS7_ILi1EEESI_SI_EEESC_SE_Li128ELb1ELb1ELb1ELb0EEENS1_36VarlenDynamicPersistentTileSchedulerILi128ELi48ELi128ELi128ELb1ELb1ELb0ELb0ELb1ELb1EEEEEEEEEvNT_6ParamsE:
[----:B------:R-:W-:Y:S01]  /*0000*/  LDC R1, c[0x0][0x37c] ;  /* 0x0000df00ff017b82 */ /* 0x000fe20000000800 */
[----:B------:R-:W-:Y:S05]  /*0010*/  EXIT ;  /* 0x000000000000794d */ /* 0x000fea0003800000 */
.L_x_1:
        /* <DEDUP_REMOVED lines=14> */
.L_x_19:


//--------------------- .text._ZN7cutlass13device_kernelIN5flash19enable_sm80_to_sm89INS1_16FlashAttnFwdSm80INS1_25CollectiveMainloopFwdSm80ILi4ELi1ELb0EN4cute5tupleIJNS5_1CILi128EEENS7_ILi48EEENS7_ILi96EEEEEELi96ENS_10bfloat16_tEfNS_4arch4Sm80ELb0ELb0ELb1ELb1ELb0ELb1ELb1ELb1EEENS1_21CollectiveEpilogueFwdINS6_IJS8_SA_S9_EEENS6_IJNS7_ILi1EEESI_SI_EEESC_SE_Li128ELb1ELb1ELb1ELb0EEENS1_36VarlenDynamicPersistentTileSchedulerILi128ELi48ELi128ELi128ELb1ELb1ELb0ELb0ELb1ELb1EEEEEEEEEvNT_6ParamsE --------------------------
	.section	.text._ZN7cutlass13device_kernelIN5flash19enable_sm80_to_sm89INS1_16FlashAttnFwdSm80INS1_25CollectiveMainloopFwdSm80ILi4ELi1ELb0EN4cute5tupleIJNS5_1CILi128EEENS7_ILi48EEENS7_ILi96EEEEEELi96ENS_10bfloat16_tEfNS_4arch4Sm80ELb0ELb0ELb1ELb1ELb0ELb1ELb1ELb1EEENS1_21CollectiveEpilogueFwdINS6_IJS8_SA_S9_EEENS6_IJNS7_ILi1EEESI_SI_EEESC_SE_Li128ELb1ELb1ELb1ELb0EEENS1_36VarlenDynamicPersistentTileSchedulerILi128ELi48ELi128ELi128ELb1ELb1ELb0ELb0ELb1ELb1EEEEEEEEEvNT_6ParamsE,"ax",@progbits
	.align	128
.text._ZN7cutlass13device_kernelIN5flash19enable_sm80_to_sm89INS1_16FlashAttnFwdSm80INS1_25CollectiveMainloopFwdSm80ILi4ELi1ELb0EN4cute5tupleIJNS5_1CILi128EEENS7_ILi48EEENS7_ILi96EEEEEELi96ENS_10bfloat16_tEfNS_4arch4Sm80ELb0ELb0ELb1ELb1ELb0ELb1ELb1ELb1EEENS1_21CollectiveEpilogueFwdINS6_IJS8_SA_S9_EEENS6_IJNS7_ILi1EEESI_SI_EEESC_SE_Li128ELb1ELb1ELb1ELb0EEENS1_36VarlenDynamicPersistentTileSchedulerILi128ELi48ELi128ELi128ELb1ELb1ELb0ELb0ELb1ELb1EEEEEEEEEvNT_6ParamsE:
        .type           _ZN7cutlass13device_kernelIN5flash19enable_sm80_to_sm89INS1_16FlashAttnFwdSm80INS1_25CollectiveMainloopFwdSm80ILi4ELi1ELb0EN4cute5tupleIJNS5_1CILi128EEENS7_ILi48EEENS7_ILi96EEEEEELi96ENS_10bfloat16_tEfNS_4arch4Sm80ELb0ELb0ELb1ELb1ELb0ELb1ELb1ELb1EEENS1_21CollectiveEpilogueFwdINS6_IJS8_SA_S9_EEENS6_IJNS7_ILi1EEESI_SI_EEESC_SE_Li128ELb1ELb1ELb1ELb0EEENS1_36VarlenDynamicPersistentTileSchedulerILi128ELi48ELi128ELi128ELb1ELb1ELb0ELb0ELb1ELb1EEEEEEEEEvNT_6ParamsE,@function
        .size           _ZN7cutlass13device_kernelIN5flash19enable_sm80_to_sm89INS1_16FlashAttnFwdSm80INS1_25CollectiveMainloopFwdSm80ILi4ELi1ELb0EN4cute5tupleIJNS5_1CILi128EEENS7_ILi48EEENS7_ILi96EEEEEELi96ENS_10bfloat16_tEfNS_4arch4Sm80ELb0ELb0ELb1ELb1ELb0ELb1ELb1ELb1EEENS1_21CollectiveEpilogueFwdINS6_IJS8_SA_S9_EEENS6_IJNS7_ILi1EEESI_SI_EEESC_SE_Li128ELb1ELb1ELb1ELb0EEENS1_36VarlenDynamicPersistentTileSchedulerILi128ELi48ELi128ELi128ELb1ELb1ELb0ELb0ELb1ELb1EEEEEEEEEvNT_6ParamsE,(.L_x_20 - _ZN7cutlass13device_kernelIN5flash19enable_sm80_to_sm89INS1_16FlashAttnFwdSm80INS1_25CollectiveMainloopFwdSm80ILi4ELi1ELb0EN4cute5tupleIJNS5_1CILi128EEENS7_ILi48EEENS7_ILi96EEEEEELi96ENS_10bfloat16_tEfNS_4arch4Sm80ELb0ELb0ELb1ELb1ELb0ELb1ELb1ELb1EEENS1_21CollectiveEpilogueFwdINS6_IJS8_SA_S9_EEENS6_IJNS7_ILi1EEESI_SI_EEESC_SE_Li128ELb1ELb1ELb1ELb0EEENS1_36VarlenDynamicPersistentTileSchedulerILi128ELi48ELi128ELi128ELb1ELb1ELb0ELb0ELb1ELb1EEEEEEEEEvNT_6ParamsE)
        .other          _ZN7cutlass13device_kernelIN5flash19enable_sm80_to_sm89INS1_16FlashAttnFwdSm80INS1_25CollectiveMainloopFwdSm80ILi4ELi1ELb0EN4cute5tupleIJNS5_1CILi128EEENS7_ILi48EEENS7_ILi96EEEEEELi96ENS_10bfloat16_tEfNS_4arch4Sm80ELb0ELb0ELb1ELb1ELb0ELb1ELb1ELb1EEENS1_21CollectiveEpilogueFwdINS6_IJS8_SA_S9_EEENS6_IJNS7_ILi1EEESI_SI_EEESC_SE_Li128ELb1ELb1ELb1ELb0EEENS1_36VarlenDynamicPersistentTileSchedulerILi128ELi48ELi128ELi128ELb1ELb1ELb0ELb0ELb1ELb1EEEEEEEEEvNT_6ParamsE,@"STO_CUDA_ENTRY STV_DEFAULT"
_ZN7cutlass13device_kernelIN5flash19enable_sm80_to_sm89INS1_16FlashAttnFwdSm80INS1_25CollectiveMainloopFwdSm80ILi4ELi1ELb0EN4cute5tupleIJNS5_1CILi128EEENS7_ILi48EEENS7_ILi96EEEEEELi96ENS_10bfloat16_tEfNS_4arch4Sm80ELb0ELb0ELb1ELb1ELb0ELb1ELb1ELb1EEENS1_21CollectiveEpilogueFwdINS6_IJS8_SA_S9_EEENS6_IJNS7_ILi1EEESI_SI_EEESC_SE_Li128ELb1ELb1ELb1ELb0EEENS1_36VarlenDynamicPersistentTileSchedulerILi128ELi48ELi128ELi128ELb1ELb1ELb0ELb0ELb1ELb1EEEEEEEEEvNT_6ParamsE:
[----:B------:R-:W-:Y:S01]  /*0000*/  LDC R1, c[0x0][0x37c] ;  /* 0x0000df00ff017b82 */ /* 0x000fe20000000800 */
[----:B------:R-:W-:Y:S05]  /*0010*/  EXIT ;  /* 0x000000000000794d */ /* 0x000fea0003800000 */
.L_x_2:
        /* <DEDUP_REMOVED lines=14> */
.L_x_20:


//--------------------- .text._ZN7cutlass13device_kernelIN5flash19enable_sm80_to_sm89INS1_16FlashAttnFwdSm80INS1_25CollectiveMainloopFwdSm80ILi4ELi1ELb0EN4cute5tupleIJNS5_1CILi128EEENS7_ILi48EEENS7_ILi96EEEEEELi96ENS_10bfloat16_tEfNS_4arch4Sm80ELb0ELb1ELb1ELb0ELb0ELb0ELb1ELb1EEENS1_21CollectiveEpilogueFwdINS6_IJS8_SA_S9_EEENS6_IJNS7_ILi1EEESI_SI_EEESC_SE_Li128ELb0ELb1ELb1ELb0EEENS1_19SingleTileSchedulerILb0ELb1ELb1ELi128EEEEEEEEEvNT_6ParamsE --------------------------
	.section	.text._ZN7cutlass13device_kernelIN5flash19enable_sm80_to_sm89INS1_16FlashAttnFwdSm80INS1_25CollectiveMainloopFwdSm80ILi4ELi1ELb0EN4cute5tupleIJNS5_1CILi128EEENS7_ILi48EEENS7_ILi96EEEEEELi96ENS_10bfloat16_tEfNS_4arch4Sm80ELb0ELb1ELb1ELb0ELb0ELb0ELb1ELb1EEENS1_21CollectiveEpilogueFwdINS6_IJS8_SA_S9_EEENS6_IJNS7_ILi1EEESI_SI_EEESC_SE_Li128ELb0ELb1ELb1ELb0EEENS1_19SingleTileSchedulerILb0ELb1ELb1ELi128EEEEEEEEEvNT_6ParamsE,"ax",@progbits
	.align	128
.text._ZN7cutlass13device_kernelIN5flash19enable_sm80_to_sm89INS1_16FlashAttnFwdSm80INS1_25CollectiveMainloopFwdSm80ILi4ELi1ELb0EN4cute5tupleIJNS5_1CILi128EEENS7_ILi48EEENS7_ILi96EEEEEELi96ENS_10bfloat16_tEfNS_4arch4Sm80ELb0ELb1ELb1ELb0ELb0ELb0ELb1ELb1EEENS1_21CollectiveEpilogueFwdINS6_IJS8_SA_S9_EEENS6_IJNS7_ILi1EEESI_SI_EEESC_SE_Li128ELb0ELb1ELb1ELb0EEENS1_19SingleTileSchedulerILb0ELb1ELb1ELi128EEEEEEEEEvNT_6ParamsE:
        .type           _ZN7cutlass13device_kernelIN5flash19enable_sm80_to_sm89INS1_16FlashAttnFwdSm80INS1_25CollectiveMainloopFwdSm80ILi4ELi1ELb0EN4cute5tupleIJNS5_1CILi128EEENS7_ILi48EEENS7_ILi96EEEEEELi96ENS_10bfloat16_tEfNS_4arch4Sm80ELb0ELb1ELb1ELb0ELb0ELb0ELb1ELb1EEENS1_21CollectiveEpilogueFwdINS6_IJS8_SA_S9_EEENS6_IJNS7_ILi1EEESI_SI_EEESC_SE_Li128ELb0ELb1ELb1ELb0EEENS1_19SingleTileSchedulerILb0ELb1ELb1ELi128EEEEEEEEEvNT_6ParamsE,@function
        .size           _ZN7cutlass13device_kernelIN5flash19enable_sm80_to_sm89INS1_16FlashAttnFwdSm80INS1_25CollectiveMainloopFwdSm80ILi4ELi1ELb0EN4cute5tupleIJNS5_1CILi128EEENS7_ILi48EEENS7_ILi96EEEEEELi96ENS_10bfloat16_tEfNS_4arch4Sm80ELb0ELb1ELb1ELb0ELb0ELb0ELb1ELb1EEENS1_21CollectiveEpilogueFwdINS6_IJS8_SA_S9_EEENS6_IJNS7_ILi1EEESI_SI_EEESC_SE_Li128ELb0ELb1ELb1ELb0EEENS1_19SingleTileSchedulerILb0ELb1ELb1ELi128EEEEEEEEEvNT_6ParamsE,(.L_x_21 - _ZN7cutlass13device_kernelIN5flash19enable_sm80_to_sm89INS1_16FlashAttnFwdSm80INS1_25CollectiveMainloopFwdSm80ILi4ELi1ELb0EN4cute5tupleIJNS5_1CILi128EEENS7_ILi48EEENS7_ILi96EEEEEELi96ENS_10bfloat16_tEfNS_4arch4Sm80ELb0ELb1ELb1ELb0ELb0ELb0ELb1ELb1EEENS1_21CollectiveEpilogueFwdINS6_IJS8_SA_S9_EEENS6_IJNS7_ILi1EEESI_SI_EEESC_SE_Li128ELb0ELb1ELb1ELb0EEENS1_19SingleTileSchedulerILb0ELb1ELb1ELi128EEEEEEEEEvNT_6ParamsE)
        .other          _ZN7cutlass13device_kernelIN5flash19enable_sm80_to_sm89INS1_16FlashAttnFwdSm80INS1_25CollectiveMainloopFwdSm80ILi4ELi1ELb0EN4cute5tupleIJNS5_1CILi128EEENS7_ILi48EEENS7_ILi96EEEEEELi96ENS_10bfloat16_tEfNS_4arch4Sm80ELb0ELb1ELb1ELb0ELb0ELb0ELb1ELb1EEENS1_21CollectiveEpilogueFwdINS6_IJS8_SA_S9_EEENS6_IJNS7_ILi1EEESI_SI_EEESC_SE_Li128ELb0ELb1ELb1ELb0EEENS1_19SingleTileSchedulerILb0ELb1ELb1ELi128EEEEEEEEEvNT_6ParamsE,@"STO_CUDA_ENTRY STV_DEFAULT"
_ZN7cutlass13device_kernelIN5flash19enable_sm80_to_sm89INS1_16FlashAttnFwdSm80INS1_25CollectiveMainloopFwdSm80ILi4ELi1ELb0EN4cute5tupleIJNS5_1CILi128EEENS7_ILi48EEENS7_ILi96EEEEEELi96ENS_10bfloat16_tEfNS_4arch4Sm80ELb0ELb1ELb1ELb0ELb0ELb0ELb1ELb1EEENS1_21CollectiveEpilogueFwdINS6_IJS8_SA_S9_EEENS6_IJNS7_ILi1EEESI_SI_EEESC_SE_Li128ELb0ELb1ELb1ELb0EEENS1_19SingleTileSchedulerILb0ELb1ELb1ELi128EEEEEEEEEvNT_6ParamsE:
[----:B------:R-:W-:Y:S01]  /*0000*/  LDC R1, c[0x0][0x37c] ;  /* 0x0000df00ff017b82 */ /* 0x000fe20000000800 */
[----:B------:R-:W-:Y:S05]  /*0010*/  EXIT ;  /* 0x000000000000794d */ /* 0x000fea0003800000 */
.L_x_3:
        /* <DEDUP_REMOVED lines=14> */
.L_x_21:


//--------------------- .text._ZN7cutlass13device_kernelIN5flash19enable_sm80_to_sm89INS1_16FlashAttnFwdSm80INS1_25CollectiveMainloopFwdSm80ILi4ELi1ELb0EN4cute5tupleIJNS5_1CILi128EEENS7_ILi48EEENS7_ILi96EEEEEELi96ENS_10bfloat16_tEfNS_4arch4Sm80ELb0ELb1ELb1ELb1ELb0ELb0ELb1ELb1EEENS1_21CollectiveEpilogueFwdINS6_IJS8_SA_S9_EEENS6_IJNS7_ILi1EEESI_SI_EEESC_SE_Li128ELb1ELb1ELb1ELb0EEENS1_36VarlenDynamicPersistentTileSchedulerILi128ELi48ELi128ELi128ELb1ELb1ELb0ELb1ELb0ELb1EEEEEEEEEvNT_6ParamsE --------------------------
	.section	.text._ZN7cutlass13device_kernelIN5flash19enable_sm80_to_sm89INS1_16FlashAttnFwdSm80INS1_25CollectiveMainloopFwdSm80ILi4ELi1ELb0EN4cute5tupleIJNS5_1CILi128EEENS7_ILi48EEENS7_ILi96EEEEEELi96ENS_10bfloat16_tEfNS_4arch4Sm80ELb0ELb1ELb1ELb1ELb0ELb0ELb1ELb1EEENS1_21CollectiveEpilogueFwdINS6_IJS8_SA_S9_EEENS6_IJNS7_ILi1EEESI_SI_EEESC_SE_Li128ELb1ELb1ELb1ELb0EEENS1_36VarlenDynamicPersistentTileSchedulerILi128ELi48ELi128ELi128ELb1ELb1ELb0ELb1ELb0ELb1EEEEEEEEEvNT_6ParamsE,"ax",@progbits
	.align	128
.text._ZN7cutlass13device_kernelIN5flash19enable_sm80_to_sm89INS1_16FlashAttnFwdSm80INS1_25CollectiveMainloopFwdSm80ILi4ELi1ELb0EN4cute5tupleIJNS5_1CILi128EEENS7_ILi48EEENS7_ILi96EEEEEELi96ENS_10bfloat16_tEfNS_4arch4Sm80ELb0ELb1ELb1ELb1ELb0ELb0ELb1ELb1EEENS1_21CollectiveEpilogueFwdINS6_IJS8_SA_S9_EEENS6_IJNS7_ILi1EEESI_SI_EEESC_SE_Li128ELb1ELb1ELb1ELb0EEENS1_36VarlenDynamicPersistentTileSchedulerILi128ELi48ELi128ELi128ELb1ELb1ELb0ELb1ELb0ELb1EEEEEEEEEvNT_6ParamsE:
        .type           _ZN7cutlass13device_kernelIN5flash19enable_sm80_to_sm89INS1_16FlashAttnFwdSm80INS1_25CollectiveMainloopFwdSm80ILi4ELi1ELb0EN4cute5tupleIJNS5_1CILi128EEENS7_ILi48EEENS7_ILi96EEEEEELi96ENS_10bfloat16_tEfNS_4arch4Sm80ELb0ELb1ELb1ELb1ELb0ELb0ELb1ELb1EEENS1_21CollectiveEpilogueFwdINS6_IJS8_SA_S9_EEENS6_IJNS7_ILi1EEESI_SI_EEESC_SE_Li128ELb1ELb1ELb1ELb0EEENS1_36VarlenDynamicPersistentTileSchedulerILi128ELi48ELi128ELi128ELb1ELb1ELb0ELb1ELb0ELb1EEEEEEEEEvNT_6ParamsE,@function
        .size           _ZN7cutlass13device_kernelIN5flash19enable_sm80_to_sm89INS1_16FlashAttnFwdSm80INS1_25CollectiveMainloopFwdSm80ILi4ELi1ELb0EN4cute5tupleIJNS5_1CILi128EEENS7_ILi48EEENS7_ILi96EEEEEELi96ENS_10bfloat16_tEfNS_4arch4Sm80ELb0ELb1ELb1ELb1ELb0ELb0ELb1ELb1EEENS1_21CollectiveEpilogueFwdINS6_IJS8_SA_S9_EEENS6_IJNS7_ILi1EEESI_SI_EEESC_SE_Li128ELb1ELb1ELb1ELb0EEENS1_36VarlenDynamicPersistentTileSchedulerILi128ELi48ELi128ELi128ELb1ELb1ELb0ELb1ELb0ELb1EEEEEEEEEvNT_6ParamsE,(.L_x_22 - _ZN7cutlass13device_kernelIN5flash19enable_sm80_to_sm89INS1_16FlashAttnFwdSm80INS1_25CollectiveMainloopFwdSm80ILi4ELi1ELb0EN4cute5tupleIJNS5_1CILi128EEENS7_ILi48EEENS7_ILi96EEEEEELi96ENS_10bfloat16_tEfNS_4arch4Sm80ELb0ELb1ELb1ELb1ELb0ELb0ELb1ELb1EEENS1_21CollectiveEpilogueFwdINS6_IJS8_SA_S9_EEENS6_IJNS7_ILi1EEESI_SI_EEESC_SE_Li128ELb1ELb1ELb1ELb0EEENS1_36VarlenDynamicPersistentTileSchedulerILi128ELi48ELi128ELi128ELb1ELb1ELb0ELb1ELb0ELb1EEEEEEEEEvNT_6ParamsE)
        .other          _ZN7cutlass13device_kernelIN5flash19enable_sm80_to_sm89INS1_16FlashAttnFwdSm80INS1_25CollectiveMainloopFwdSm80ILi4ELi1ELb0EN4cute5tupleIJNS5_1CILi128EEENS7_ILi48EEENS7_ILi96EEEEEELi96ENS_10bfloat16_tEfNS_4arch4Sm80ELb0ELb1ELb1ELb1ELb0ELb0ELb1ELb1EEENS1_21CollectiveEpilogueFwdINS6_IJS8_SA_S9_EEENS6_IJNS7_ILi1EEESI_SI_EEESC_SE_Li128ELb1ELb1ELb1ELb0EEENS1_36VarlenDynamicPersistentTileSchedulerILi128ELi48ELi128ELi128ELb1ELb1ELb0ELb1ELb0ELb1EEEEEEEEEvNT_6ParamsE,@"STO_CUDA_ENTRY STV_DEFAULT"
_ZN7cutlass13device_kernelIN5flash19enable_sm80_to_sm89INS1_16FlashAttnFwdSm80INS1_25CollectiveMainloopFwdSm80ILi4ELi1ELb0EN4cute5tupleIJNS5_1CILi128EEENS7_ILi48EEENS7_ILi96EEEEEELi96ENS_10bfloat16_tEfNS_4arch4Sm80ELb0ELb1ELb1ELb1ELb0ELb0ELb1ELb1EEENS1_21CollectiveEpilogueFwdINS6_IJS8_SA_S9_EEENS6_IJNS7_ILi1EEESI_SI_EEESC_SE_Li128ELb1ELb1ELb1ELb0EEENS1_36VarlenDynamicPersistentTileSchedulerILi128ELi48ELi128ELi128ELb1ELb1ELb0ELb1ELb0ELb1EEEEEEEEEvNT_6ParamsE:
[----:B------:R-:W-:Y:S01]  /*0000*/  LDC R1, c[0x0][0x37c] ;  /* 0x0000df00ff017b82 */ /* 0x000fe20000000800 */
[----:B------:R-:W-:Y:S05]  /*0010*/  EXIT ;  /* 0x000000000000794d */ /* 0x000fea0003800000 */
.L_x_4:
        /* <DEDUP_REMOVED lines=14> */
.L_x_22:


//--------------------- .text._ZN7cutlass13device_kernelIN5flash19enable_sm80_to_sm89INS1_16FlashAttnFwdSm80INS1_25CollectiveMainloopFwdSm80ILi4ELi1ELb0EN4cute5tupleIJNS5_1CILi128EEENS7_ILi48EEENS7_ILi96EEEEEELi96ENS_10bfloat16_tEfNS_4arch4Sm80ELb0ELb1ELb1ELb1ELb0ELb1ELb1ELb1EEENS1_21CollectiveEpilogueFwdINS6_IJS8_SA_S9_EEENS6_IJNS7_ILi1EEESI_SI_EEESC_SE_Li128ELb1ELb1ELb1ELb0EEENS1_36VarlenDynamicPersistentTileSchedulerILi128ELi48ELi128ELi128ELb1ELb1ELb0ELb1ELb0ELb1EEEEEEEEEvNT_6ParamsE --------------------------
	.section	.text._ZN7cutlass13device_kernelIN5flash19enable_sm80_to_sm89INS1_16FlashAttnFwdSm80INS1_25CollectiveMainloopFwdSm80ILi4ELi1ELb0EN4cute5tupleIJNS5_1CILi128EEENS7_ILi48EEENS7_ILi96EEEEEELi96ENS_10bfloat16_tEfNS_4arch4Sm80ELb0ELb1ELb1ELb1ELb0ELb1ELb1ELb1EEENS1_21CollectiveEpilogueFwdINS6_IJS8_SA_S9_EEENS6_IJNS7_ILi1EEESI_SI_EEESC_SE_Li128ELb1ELb1ELb1ELb0EEENS1_36VarlenDynamicPersistentTileSchedulerILi128ELi48ELi128ELi128ELb1ELb1ELb0ELb1ELb0ELb1EEEEEEEEEvNT_6ParamsE,"ax",@progbits
	.align	128
.text._ZN7cutlass13device_kernelIN5flash19enable_sm80_to_sm89INS1_16FlashAttnFwdSm80INS1_25CollectiveMainloopFwdSm80ILi4ELi1ELb0EN4cute5tupleIJNS5_1CILi128EEENS7_ILi48EEENS7_ILi96EEEEEELi96ENS_10bfloat16_tEfNS_4arch4Sm80ELb0ELb1ELb1ELb1ELb0ELb1ELb1ELb1EEENS1_21CollectiveEpilogueFwdINS6_IJS8_SA_S9_EEENS6_IJNS7_ILi1EEESI_SI_EEESC_SE_Li128ELb1ELb1ELb1ELb0EEENS1_36VarlenDynamicPersistentTileSchedulerILi128ELi48ELi128ELi128ELb1ELb1ELb0ELb1ELb0ELb1EEEEEEEEEvNT_6ParamsE:
        .type           _ZN7cutlass13device_kernelIN5flash19enable_sm80_to_sm89INS1_16FlashAttnFwdSm80INS1_25CollectiveMainloopFwdSm80ILi4ELi1ELb0EN4cute5tupleIJNS5_1CILi128EEENS7_ILi48EEENS7_ILi96EEEEEELi96ENS_10bfloat16_tEfNS_4arch4Sm80ELb0ELb1ELb1ELb1ELb0ELb1ELb1ELb1EEENS1_21CollectiveEpilogueFwdINS6_IJS8_SA_S9_EEENS6_IJNS7_ILi1EEESI_SI_EEESC_SE_Li128ELb1ELb1ELb1ELb0EEENS1_36VarlenDynamicPersistentTileSchedulerILi128ELi48ELi128ELi128ELb1ELb1ELb0ELb1ELb0ELb1EEEEEEEEEvNT_6ParamsE,@function
        .size           _ZN7cutlass13device_kernelIN5flash19enable_sm80_to_sm89INS1_16FlashAttnFwdSm80INS1_25CollectiveMainloopFwdSm80ILi4ELi1ELb0EN4cute5tupleIJNS5_1CILi128EEENS7_ILi48EEENS7_ILi96EEEEEELi96ENS_10bfloat16_tEfNS_4arch4Sm80ELb0ELb1ELb1ELb1ELb0ELb1ELb1ELb1EEENS1_21CollectiveEpilogueFwdINS6_IJS8_SA_S9_EEENS6_IJNS7_ILi1EEESI_SI_EEESC_SE_Li128ELb1ELb1ELb1ELb0EEENS1_36VarlenDynamicPersistentTileSchedulerILi128ELi48ELi128ELi128ELb1ELb1ELb0ELb1ELb0ELb1EEEEEEEEEvNT_6ParamsE,(.L_x_23 - _ZN7cutlass13device_kernelIN5flash19enable_sm80_to_sm89INS1_16FlashAttnFwdSm80INS1_25CollectiveMainloopFwdSm80ILi4ELi1ELb0EN4cute5tupleIJNS5_1CILi128EEENS7_ILi48EEENS7_ILi96EEEEEELi96ENS_10bfloat16_tEfNS_4arch4Sm80ELb0ELb1ELb1ELb1ELb0ELb1ELb1ELb1EEENS1_21CollectiveEpilogueFwdINS6_IJS8_SA_S9_EEENS6_IJNS7_ILi1EEESI_SI_EEESC_SE_Li128ELb1ELb1ELb1ELb0EEENS1_36VarlenDynamicPersistentTileSchedulerILi128ELi48ELi128ELi128ELb1ELb1ELb0ELb1ELb0ELb1EEEEEEEEEvNT_6ParamsE)
        .other          _ZN7cutlass13device_kernelIN5flash19enable_sm80_to_sm89INS1_16FlashAttnFwdSm80INS1_25CollectiveMainloopFwdSm80ILi4ELi1ELb0EN4cute5tupleIJNS5_1CILi128EEENS7_ILi48EEENS7_ILi96EEEEEELi96ENS_10bfloat16_tEfNS_4arch4Sm80ELb0ELb1ELb1ELb1ELb0ELb1ELb1ELb1EEENS1_21CollectiveEpilogueFwdINS6_IJS8_SA_S9_EEENS6_IJNS7_ILi1EEESI_SI_EEESC_SE_Li128ELb1ELb1ELb1ELb0EEENS1_36VarlenDynamicPersistentTileSchedulerILi128ELi48ELi128ELi128ELb1ELb1ELb0ELb1ELb0ELb1EEEEEEEEEvNT_6ParamsE,@"STO_CUDA_ENTRY STV_DEFAULT"
_ZN7cutlass13device_kernelIN5flash19enable_sm80_to_sm89INS1_16FlashAttnFwdSm80INS1_25CollectiveMainloopFwdSm80ILi4ELi1ELb0EN4cute5tupleIJNS5_1CILi128EEENS7_ILi48EEENS7_ILi96EEEEEELi96ENS_10bfloat16_tEfNS_4arch4Sm80ELb0ELb1ELb1ELb1ELb0ELb1ELb1ELb1EEENS1_21CollectiveEpilogueFwdINS6_IJS8_SA_S9_EEENS6_IJNS7_ILi1EEESI_SI_EEESC_SE_Li128ELb1ELb1ELb1ELb0EEENS1_36VarlenDynamicPersistentTileSchedulerILi128ELi48ELi128ELi128ELb1ELb1ELb0ELb1ELb0ELb1EEEEEEEEEvNT_6ParamsE:
[----:B------:R-:W-:Y:S01]  /*0000*/  LDC R1, c[0x0][0x37c] ;  /* 0x0000df00ff017b82 */ /* 0x000fe20000000800 */
[----:B------:R-:W-:Y:S05]  /*0010*/  EXIT ;  /* 0x000000000000794d */ /* 0x000fea0003800000 */
.L_x_5:
        /* <DEDUP_REMOVED lines=14> */
.L_x_23:


//--------------------- .text._ZN7cutlass13device_kernelIN5flash19enable_sm80_to_sm89INS1_16FlashAttnFwdSm80INS1_25CollectiveMainloopFwdSm80ILi4ELi1ELb0EN4cute5tupleIJNS5_1CILi128EEENS7_ILi64EEENS7_ILi96EEEEEELi96ENS_10bfloat16_tEfNS_4arch4Sm80ELb1ELb0ELb1ELb0ELb0ELb0ELb1ELb1EEENS1_21CollectiveEpilogueFwdINS6_IJS8_SA_S9_EEENS6_IJNS7_ILi1EEESI_SI_EEESC_SE_Li128ELb0ELb1ELb1ELb0EEENS1_30DynamicPersistentTileSchedulerILi128ELi128ELb1ELb1ELb0EEEEEEEEEvNT_6ParamsE --------------------------
	.section	.text._ZN7cutlass13device_kernelIN5flash19enable_sm80_to_sm89INS1_16FlashAttnFwdSm80INS1_25CollectiveMainloopFwdSm80ILi4ELi1ELb0EN4cute5tupleIJNS5_1CILi128EEENS7_ILi64EEENS7_ILi96EEEEEELi96ENS_10bfloat16_tEfNS_4arch4Sm80ELb1ELb0ELb1ELb0ELb0ELb0ELb1ELb1EEENS1_21CollectiveEpilogueFwdINS6_IJS8_SA_S9_EEENS6_IJNS7_ILi1EEESI_SI_EEESC_SE_Li128ELb0ELb1ELb1ELb0EEENS1_30DynamicPersistentTileSchedulerILi128ELi128ELb1ELb1ELb0EEEEEEEEEvNT_6ParamsE,"ax",@progbits
	.align	128
.text._ZN7cutlass13device_kernelIN5flash19enable_sm80_to_sm89INS1_16FlashAttnFwdSm80INS1_25CollectiveMainloopFwdSm80ILi4ELi1ELb0EN4cute5tupleIJNS5_1CILi128EEENS7_ILi64EEENS7_ILi96EEEEEELi96ENS_10bfloat16_tEfNS_4arch4Sm80ELb1ELb0ELb1ELb0ELb0ELb0ELb1ELb1EEENS1_21CollectiveEpilogueFwdINS6_IJS8_SA_S9_EEENS6_IJNS7_ILi1EEESI_SI_EEESC_SE_Li128ELb0ELb1ELb1ELb0EEENS1_30DynamicPersistentTileSchedulerILi128ELi128ELb1ELb1ELb0EEEEEEEEEvNT_6ParamsE:
        .type           _ZN7cutlass13device_kernelIN5flash19enable_sm80_to_sm89INS1_16FlashAttnFwdSm80INS1_25CollectiveMainloopFwdSm80ILi4ELi1ELb0EN4cute5tupleIJNS5_1CILi128EEENS7_ILi64EEENS7_ILi96EEEEEELi96ENS_10bfloat16_tEfNS_4arch4Sm80ELb1ELb0ELb1ELb0ELb0ELb0ELb1ELb1EEENS1_21CollectiveEpilogueFwdINS6_IJS8_SA_S9_EEENS6_IJNS7_ILi1EEESI_SI_EEESC_SE_Li128ELb0ELb1ELb1ELb0EEENS1_30DynamicPersistentTileSchedulerILi128ELi128ELb1ELb1ELb0EEEEEEEEEvNT_6ParamsE,@function
        .size           _ZN7cutlass13device_kernelIN5flash19enable_sm80_to_sm89INS1_16FlashAttnFwdSm80INS1_25CollectiveMainloopFwdSm80ILi4ELi1ELb0EN4cute5tupleIJNS5_1CILi128EEENS7_ILi64EEENS7_ILi96EEEEEELi96ENS_10bfloat16_tEfNS_4arch4Sm80ELb1ELb0ELb1ELb0ELb0ELb0ELb1ELb1EEENS1_21CollectiveEpilogueFwdINS6_IJS8_SA_S9_EEENS6_IJNS7_ILi1EEESI_SI_EEESC_SE_Li128ELb0ELb1ELb1ELb0EEENS1_30DynamicPersistentTileSchedulerILi128ELi128ELb1ELb1ELb0EEEEEEEEEvNT_6ParamsE,(.L_x_24 - _ZN7cutlass13device_kernelIN5flash19enable_sm80_to_sm89INS1_16FlashAttnFwdSm80INS1_25CollectiveMainloopFwdSm80ILi4ELi1ELb0EN4cute5tupleIJNS5_1CILi128EEENS7_ILi64EEENS7_ILi96EEEEEELi96ENS_10bfloat16_tEfNS_4arch4Sm80ELb1ELb0ELb1ELb0ELb0ELb0ELb1ELb1EEENS1_21CollectiveEpilogueFwdINS6_IJS8_SA_S9_EEENS6_IJNS7_ILi1EEESI_SI_EEESC_SE_Li128ELb0ELb1ELb1ELb0EEENS1_30DynamicPersistentTileSchedulerILi128ELi128ELb1ELb1ELb0EEEEEEEEEvNT_6ParamsE)
        .other          _ZN7cutlass13device_kernelIN5flash19enable_sm80_to_sm89INS1_16FlashAttnFwdSm80INS1_25CollectiveMainloopFwdSm80ILi4ELi1ELb0EN4cute5tupleIJNS5_1CILi128EEENS7_ILi64EEENS7_ILi96EEEEEELi96ENS_10bfloat16_tEfNS_4arch4Sm80ELb1ELb0ELb1ELb0ELb0ELb0ELb1ELb1EEENS1_21CollectiveEpilogueFwdINS6_IJS8_SA_S9_EEENS6_IJNS7_ILi1EEESI_SI_EEESC_SE_Li128ELb0ELb1ELb1ELb0EEENS1_30DynamicPersistentTileSchedulerILi128ELi128ELb1ELb1ELb0EEEEEEEEEvNT_6ParamsE,@"STO_CUDA_ENTRY STV_DEFAULT"
_ZN7cutlass13device_kernelIN5flash19enable_sm80_to_sm89INS1_16FlashAttnFwdSm80INS1_25CollectiveMainloopFwdSm80ILi4ELi1ELb0EN4cute5tupleIJNS5_1CILi128EEENS7_ILi64EEENS7_ILi96EEEEEELi96ENS_10bfloat16_tEfNS_4arch4Sm80ELb1ELb0ELb1ELb0ELb0ELb0ELb1ELb1EEENS1_21CollectiveEpilogueFwdINS6_IJS8_SA_S9_EEENS6_IJNS7_ILi1EEESI_SI_EEESC_SE_Li128ELb0ELb1ELb1ELb0EEENS1_30DynamicPersistentTileSchedulerILi128ELi128ELb1ELb1ELb0EEEEEEEEEvNT_6ParamsE:
[----:B------:R-:W-:Y:S01]  /*0000*/  LDC R1, c[0x0][0x37c] ;  /* 0x0000df00ff017b82 */ /* 0x000fe20000000800 */
[----:B------:R-:W-:Y:S05]  /*0010*/  EXIT ;  /* 0x000000000000794d */ /* 0x000fea0003800000 */
.L_x_6:
        /* <DEDUP_REMOVED lines=14> */
.L_x_24:


//--------------------- .text._ZN7cutlass13device_kernelIN5flash19enable_sm80_to_sm89INS1_16FlashAttnFwdSm80INS1_25CollectiveMainloopFwdSm80ILi4ELi1ELb0EN4cute5tupleIJNS5_1CILi128EEENS7_ILi48EEENS7_ILi96EEEEEELi96ENS_10bfloat16_tEfNS_4arch4Sm80ELb1ELb0ELb1ELb1ELb0ELb0ELb1ELb1EEENS1_21CollectiveEpilogueFwdINS6_IJS8_SA_S9_EEENS6_IJNS7_ILi1EEESI_SI_EEESC_SE_Li128ELb1ELb1ELb1ELb0EEENS1_36VarlenDynamicPersistentTileSchedulerILi128ELi48ELi128ELi128ELb1ELb1ELb0ELb1ELb1ELb1EEEEEEEEEvNT_6ParamsE --------------------------
	.section	.text._ZN7cutlass13device_kernelIN5flash19enable_sm80_to_sm89INS1_16FlashAttnFwdSm80INS1_25CollectiveMainloopFwdSm80ILi4ELi1ELb0EN4cute5tupleIJNS5_1CILi128EEENS7_ILi48EEENS7_ILi96EEEEEELi96ENS_10bfloat16_tEfNS_4arch4Sm80ELb1ELb0ELb1ELb1ELb0ELb0ELb1ELb1EEENS1_21CollectiveEpilogueFwdINS6_IJS8_SA_S9_EEENS6_IJNS7_ILi1EEESI_SI_EEESC_SE_Li128ELb1ELb1ELb1ELb0EEENS1_36VarlenDynamicPersistentTileSchedulerILi128ELi48ELi128ELi128ELb1ELb1ELb0ELb1ELb1ELb1EEEEEEEEEvNT_6ParamsE,"ax",@progbits
	.align	128
.text._ZN7cutlass13device_kernelIN5flash19enable_sm80_to_sm89INS1_16FlashAttnFwdSm80INS1_25CollectiveMainloopFwdSm80ILi4ELi1ELb0EN4cute5tupleIJNS5_1CILi128EEENS7_ILi48EEENS7_ILi96EEEEEELi96ENS_10bfloat16_tEfNS_4arch4Sm80ELb1ELb0ELb1ELb1ELb0ELb0ELb1ELb1EEENS1_21CollectiveEpilogueFwdINS6_IJS8_SA_S9_EEENS6_IJNS7_ILi1EEESI_SI_EEESC_SE_Li128ELb1ELb1ELb1ELb0EEENS1_36VarlenDynamicPersistentTileSchedulerILi128ELi48ELi128ELi128ELb1ELb1ELb0ELb1ELb1ELb1EEEEEEEEEvNT_6ParamsE:
        .type           _ZN7cutlass13device_kernelIN5flash19enable_sm80_to_sm89INS1_16FlashAttnFwdSm80INS1_25CollectiveMainloopFwdSm80ILi4ELi1ELb0EN4cute5tupleIJNS5_1CILi128EEENS7_ILi48EEENS7_ILi96EEEEEELi96ENS_10bfloat16_tEfNS_4arch4Sm80ELb1ELb0ELb1ELb1ELb0ELb0ELb1ELb1EEENS1_21CollectiveEpilogueFwdINS6_IJS8_SA_S9_EEENS6_IJNS7_ILi1EEESI_SI_EEESC_SE_Li128ELb1ELb1ELb1ELb0EEENS1_36VarlenDynamicPersistentTileSchedulerILi128ELi48ELi128ELi128ELb1ELb1ELb0ELb1ELb1ELb1EEEEEEEEEvNT_6ParamsE,@function
        .size           _ZN7cutlass13device_kernelIN5flash19enable_sm80_to_sm89INS1_16FlashAttnFwdSm80INS1_25CollectiveMainloopFwdSm80ILi4ELi1ELb0EN4cute5tupleIJNS5_1CILi128EEENS7_ILi48EEENS7_ILi96EEEEEELi96ENS_10bfloat16_tEfNS_4arch4Sm80ELb1ELb0ELb1ELb1ELb0ELb0ELb1ELb1EEENS1_21CollectiveEpilogueFwdINS6_IJS8_SA_S9_EEENS6_IJNS7_ILi1EEESI_SI_EEESC_SE_Li128ELb1ELb1ELb1ELb0EEENS1_36VarlenDynamicPersistentTileSchedulerILi128ELi48ELi128ELi128ELb1ELb1ELb0ELb1ELb1ELb1EEEEEEEEEvNT_6ParamsE,(.L_x_25 - _ZN7cutlass13device_kernelIN5flash19enable_sm80_to_sm89INS1_16FlashAttnFwdSm80INS1_25CollectiveMainloopFwdSm80ILi4ELi1ELb0EN4cute5tupleIJNS5_1CILi128EEENS7_ILi48EEENS7_ILi96EEEEEELi96ENS_10bfloat16_tEfNS_4arch4Sm80ELb1ELb0ELb1ELb1ELb0ELb0ELb1ELb1EEENS1_21CollectiveEpilogueFwdINS6_IJS8_SA_S9_EEENS6_IJNS7_ILi1EEESI_SI_EEESC_SE_Li128ELb1ELb1ELb1ELb0EEENS1_36VarlenDynamicPersistentTileSchedulerILi128ELi48ELi128ELi128ELb1ELb1ELb0ELb1ELb1ELb1EEEEEEEEEvNT_6ParamsE)
        .other          _ZN7cutlass13device_kernelIN5flash19enable_sm80_to_sm89INS1_16FlashAttnFwdSm80INS1_25CollectiveMainloopFwdSm80ILi4ELi1ELb0EN4cute5tupleIJNS5_1CILi128EEENS7_ILi48EEENS7_ILi96EEEEEELi96ENS_10bfloat16_tEfNS_4arch4Sm80ELb1ELb0ELb1ELb1ELb0ELb0ELb1ELb1EEENS1_21CollectiveEpilogueFwdINS6_IJS8_SA_S9_EEENS6_IJNS7_ILi1EEESI_SI_EEESC_SE_Li128ELb1ELb1ELb1ELb0EEENS1_36VarlenDynamicPersistentTileSchedulerILi128ELi48ELi128ELi128ELb1ELb1ELb0ELb1ELb1ELb1EEEEEEEEEvNT_6ParamsE,@"STO_CUDA_ENTRY STV_DEFAULT"
_ZN7cutlass13device_kernelIN5flash19enable_sm80_to_sm89INS1_16FlashAttnFwdSm80INS1_25CollectiveMainloopFwdSm80ILi4ELi1ELb0EN4cute5tupleIJNS5_1CILi128EEENS7_ILi48EEENS7_ILi96EEEEEELi96ENS_10bfloat16_tEfNS_4arch4Sm80ELb1ELb0ELb1ELb1ELb0ELb0ELb1ELb1EEENS1_21CollectiveEpilogueFwdINS6_IJS8_SA_S9_EEENS6_IJNS7_ILi1EEESI_SI_EEESC_SE_Li128ELb1ELb1ELb1ELb0EEENS1_36VarlenDynamicPersistentTileSchedulerILi128ELi48ELi128ELi128ELb1ELb1ELb0ELb1ELb1ELb1EEEEEEEEEvNT_6ParamsE:
[----:B------:R-:W-:Y:S01]  /*0000*/  LDC R1, c[0x0][0x37c] ;  /* 0x0000df00ff017b82 */ /* 0x000fe20000000800 */
[----:B------:R-:W-:Y:S05]  /*0010*/  EXIT ;  /* 0x000000000000794d */ /* 0x000fea0003800000 */
.L_x_7:
        /* <DEDUP_REMOVED lines=14> */
.L_x_25:


//--------------------- .text._ZN7cutlass13device_kernelIN5flash19enable_sm80_to_sm89INS1_16FlashAttnFwdSm80INS1_25CollectiveMainloopFwdSm80ILi4ELi1ELb0EN4cute5tupleIJNS5_1CILi128EEENS7_ILi48EEENS7_ILi96EEEEEELi96ENS_10bfloat16_tEfNS_4arch4Sm80ELb1ELb0ELb1ELb1ELb0ELb1ELb1ELb1EEENS1_21CollectiveEpilogueFwdINS6_IJS8_SA_S9_EEENS6_IJNS7_ILi1EEESI_SI_EEESC_SE_Li128ELb1ELb1ELb1ELb0EEENS1_36VarlenDynamicPersistentTileSchedulerILi128ELi48ELi128ELi128ELb1ELb1ELb0ELb1ELb1ELb1EEEEEEEEEvNT_6ParamsE --------------------------
	.section	.text._ZN7cutlass13device_kernelIN5flash19enable_sm80_to_sm89INS1_16FlashAttnFwdSm80INS1_25CollectiveMainloopFwdSm80ILi4ELi1ELb0EN4cute5tupleIJNS5_1CILi128EEENS7_ILi48EEENS7_ILi96EEEEEELi96ENS_10bfloat16_tEfNS_4arch4Sm80ELb1ELb0ELb1ELb1ELb0ELb1ELb1ELb1EEENS1_21CollectiveEpilogueFwdINS6_IJS8_SA_S9_EEENS6_IJNS7_ILi1EEESI_SI_EEESC_SE_Li128ELb1ELb1ELb1ELb0EEENS1_36VarlenDynamicPersistentTileSchedulerILi128ELi48ELi128ELi128ELb1ELb1ELb0ELb1ELb1ELb1EEEEEEEEEvNT_6ParamsE,"ax",@progbits
	.align	128
.text._ZN7cutlass13device_kernelIN5flash19enable_sm80_to_sm89INS1_16FlashAttnFwdSm80INS1_25CollectiveMainloopFwdSm80ILi4ELi1ELb0EN4cute5tupleIJNS5_1CILi128EEENS7_ILi48EEENS7_ILi96EEEEEELi96ENS_10bfloat16_tEfNS_4arch4Sm80ELb1ELb0ELb1ELb1ELb0ELb1ELb1ELb1EEENS1_21CollectiveEpilogueFwdINS6_IJS8_SA_S9_EEENS6_IJNS7_ILi1EEESI_SI_EEESC_SE_Li128ELb1ELb1ELb1ELb0EEENS1_36VarlenDynamicPersistentTileSchedulerILi128ELi48ELi128ELi128ELb1ELb1ELb0ELb1ELb1ELb1EEEEEEEEEvNT_6ParamsE:
        .type           _ZN7cutlass13device_kernelIN5flash19enable_sm80_to_sm89INS1_16FlashAttnFwdSm80INS1_25CollectiveMainloopFwdSm80ILi4ELi1ELb0EN4cute5tupleIJNS5_1CILi128EEENS7_ILi48EEENS7_ILi96EEEEEELi96ENS_10bfloat16_tEfNS_4arch4Sm80ELb1ELb0ELb1ELb1ELb0ELb1ELb1ELb1EEENS1_21CollectiveEpilogueFwdINS6_IJS8_SA_S9_EEENS6_IJNS7_ILi1EEESI_SI_EEESC_SE_Li128ELb1ELb1ELb1ELb0EEENS1_36VarlenDynamicPersistentTileSchedulerILi128ELi48ELi128ELi128ELb1ELb1ELb0ELb1ELb1ELb1EEEEEEEEEvNT_6ParamsE,@function
        .size           _ZN7cutlass13device_kernelIN5flash19enable_sm80_to_sm89INS1_16FlashAttnFwdSm80INS1_25CollectiveMainloopFwdSm80ILi4ELi1ELb0EN4cute5tupleIJNS5_1CILi128EEENS7_ILi48EEENS7_ILi96EEEEEELi96ENS_10bfloat16_tEfNS_4arch4Sm80ELb1ELb0ELb1ELb1ELb0ELb1ELb1ELb1EEENS1_21CollectiveEpilogueFwdINS6_IJS8_SA_S9_EEENS6_IJNS7_ILi1EEESI_SI_EEESC_SE_Li128ELb1ELb1ELb1ELb0EEENS1_36VarlenDynamicPersistentTileSchedulerILi128ELi48ELi128ELi128ELb1ELb1ELb0ELb1ELb1ELb1EEEEEEEEEvNT_6ParamsE,(.L_x_26 - _ZN7cutlass13device_kernelIN5flash19enable_sm80_to_sm89INS1_16FlashAttnFwdSm80INS1_25CollectiveMainloopFwdSm80ILi4ELi1ELb0EN4cute5tupleIJNS5_1CILi128EEENS7_ILi48EEENS7_ILi96EEEEEELi96ENS_10bfloat16_tEfNS_4arch4Sm80ELb1ELb0ELb1ELb1ELb0ELb1ELb1ELb1EEENS1_21CollectiveEpilogueFwdINS6_IJS8_SA_S9_EEENS6_IJNS7_ILi1EEESI_SI_EEESC_SE_Li128ELb1ELb1ELb1ELb0EEENS1_36VarlenDynamicPersistentTileSchedulerILi128ELi48ELi128ELi128ELb1ELb1ELb0ELb1ELb1ELb1EEEEEEEEEvNT_6ParamsE)
        .other          _ZN7cutlass13device_kernelIN5flash19enable_sm80_to_sm89INS1_16FlashAttnFwdSm80INS1_25CollectiveMainloopFwdSm80ILi4ELi1ELb0EN4cute5tupleIJNS5_1CILi128EEENS7_ILi48EEENS7_ILi96EEEEEELi96ENS_10bfloat16_tEfNS_4arch4Sm80ELb1ELb0ELb1ELb1ELb0ELb1ELb1ELb1EEENS1_21CollectiveEpilogueFwdINS6_IJS8_SA_S9_EEENS6_IJNS7_ILi1EEESI_SI_EEESC_SE_Li128ELb1ELb1ELb1ELb0EEENS1_36VarlenDynamicPersistentTileSchedulerILi128ELi48ELi128ELi128ELb1ELb1ELb0ELb1ELb1ELb1EEEEEEEEEvNT_6ParamsE,@"STO_CUDA_ENTRY STV_DEFAULT"
_ZN7cutlass13device_kernelIN5flash19enable_sm80_to_sm89INS1_16FlashAttnFwdSm80INS1_25CollectiveMainloopFwdSm80ILi4ELi1ELb0EN4cute5tupleIJNS5_1CILi128EEENS7_ILi48EEENS7_ILi96EEEEEELi96ENS_10bfloat16_tEfNS_4arch4Sm80ELb1ELb0ELb1ELb1ELb0ELb1ELb1ELb1EEENS1_21CollectiveEpilogueFwdINS6_IJS8_SA_S9_EEENS6_IJNS7_ILi1EEESI_SI_EEESC_SE_Li128ELb1ELb1ELb1ELb0EEENS1_36VarlenDynamicPersistentTileSchedulerILi128ELi48ELi128ELi128ELb1ELb1ELb0ELb1ELb1ELb1EEEEEEEEEvNT_6ParamsE:
[----:B------:R-:W-:Y:S01]  /*0000*/  LDC R1, c[0x0][0x37c] ;  /* 0x0000df00ff017b82 */ /* 0x000fe20000000800 */
[----:B------:R-:W-:Y:S05]  /*0010*/  EXIT ;  /* 0x000000000000794d */ /* 0x000fea0003800000 */
.L_x_8:
        /* <DEDUP_REMOVED lines=14> */
.L_x_26:


//--------------------- .text._ZN7cutlass13device_kernelIN5flash19enable_sm80_to_sm89INS1_16FlashAttnFwdSm80INS1_25CollectiveMainloopFwdSm80ILi4ELi1ELb0EN4cute5tupleIJNS5_1CILi128EEENS7_ILi64EEENS7_ILi96EEEEEELi96ENS_10bfloat16_tEfNS_4arch4Sm80ELb0ELb0ELb0ELb0ELb0ELb0ELb1ELb1EEENS1_21CollectiveEpilogueFwdINS6_IJS8_SA_S9_EEENS6_IJNS7_ILi1EEESI_SI_EEESC_SE_Li128ELb0ELb1ELb1ELb0EEENS1_19SingleTileSchedulerILb0ELb1ELb1ELi128EEEEEEEEEvNT_6ParamsE --------------------------
	.section	.text._ZN7cutlass13device_kernelIN5flash19enable_sm80_to_sm89INS1_16FlashAttnFwdSm80INS1_25CollectiveMainloopFwdSm80ILi4ELi1ELb0EN4cute5tupleIJNS5_1CILi128EEENS7_ILi64EEENS7_ILi96EEEEEELi96ENS_10bfloat16_tEfNS_4arch4Sm80ELb0ELb0ELb0ELb0ELb0ELb0ELb1ELb1EEENS1_21CollectiveEpilogueFwdINS6_IJS8_SA_S9_EEENS6_IJNS7_ILi1EEESI_SI_EEESC_SE_Li128ELb0ELb1ELb1ELb0EEENS1_19SingleTileSchedulerILb0ELb1ELb1ELi128EEEEEEEEEvNT_6ParamsE,"ax",@progbits
	.align	128
.text._ZN7cutlass13device_kernelIN5flash19enable_sm80_to_sm89INS1_16FlashAttnFwdSm80INS1_25CollectiveMainloopFwdSm80ILi4ELi1ELb0EN4cute5tupleIJNS5_1CILi128EEENS7_ILi64EEENS7_ILi96EEEEEELi96ENS_10bfloat16_tEfNS_4arch4Sm80ELb0ELb0ELb0ELb0ELb0ELb0ELb1ELb1EEENS1_21CollectiveEpilogueFwdINS6_IJS8_SA_S9_EEENS6_IJNS7_ILi1EEESI_SI_EEESC_SE_Li128ELb0ELb1ELb1ELb0EEENS1_19SingleTileSchedulerILb0ELb1ELb1ELi128EEEEEEEEEvNT_6ParamsE:
        .type           _ZN7cutlass13device_kernelIN5flash19enable_sm80_to_sm89INS1_16FlashAttnFwdSm80INS1_25CollectiveMainloopFwdSm80ILi4ELi1ELb0EN4cute5tupleIJNS5_1CILi128EEENS7_ILi64EEENS7_ILi96EEEEEELi96ENS_10bfloat16_tEfNS_4arch4Sm80ELb0ELb0ELb0ELb0ELb0ELb0ELb1ELb1EEENS1_21CollectiveEpilogueFwdINS6_IJS8_SA_S9_EEENS6_IJNS7_ILi1EEESI_SI_EEESC_SE_Li128ELb0ELb1ELb1ELb0EEENS1_19SingleTileSchedulerILb0ELb1ELb1ELi128EEEEEEEEEvNT_6ParamsE,@function
        .size           _ZN7cutlass13device_kernelIN5flash19enable_sm80_to_sm89INS1_16FlashAttnFwdSm80INS1_25CollectiveMainloopFwdSm80ILi4ELi1ELb0EN4cute5tupleIJNS5_1CILi128EEENS7_ILi64EEENS7_ILi96EEEEEELi96ENS_10bfloat16_tEfNS_4arch4Sm80ELb0ELb0ELb0ELb0ELb0ELb0ELb1ELb1EEENS1_21CollectiveEpilogueFwdINS6_IJS8_SA_S9_EEENS6_IJNS7_ILi1EEESI_SI_EEESC_SE_Li128ELb0ELb1ELb1ELb0EEENS1_19SingleTileSchedulerILb0ELb1ELb1ELi128EEEEEEEEEvNT_6ParamsE,(.L_x_27 - _ZN7cutlass13device_kernelIN5flash19enable_sm80_to_sm89INS1_16FlashAttnFwdSm80INS1_25CollectiveMainloopFwdSm80ILi4ELi1ELb0EN4cute5tupleIJNS5_1CILi128EEENS7_ILi64EEENS7_ILi96EEEEEELi96ENS_10bfloat16_tEfNS_4arch4Sm80ELb0ELb0ELb0ELb0ELb0ELb0ELb1ELb1EEENS1_21CollectiveEpilogueFwdINS6_IJS8_SA_S9_EEENS6_IJNS7_ILi1EEESI_SI_EEESC_SE_Li128ELb0ELb1ELb1ELb0EEENS1_19SingleTileSchedulerILb0ELb1ELb1ELi128EEEEEEEEEvNT_6ParamsE)
        .other          _ZN7cutlass13device_kernelIN5flash19enable_sm80_to_sm89INS1_16FlashAttnFwdSm80INS1_25CollectiveMainloopFwdSm80ILi4ELi1ELb0EN4cute5tupleIJNS5_1CILi128EEENS7_ILi64EEENS7_ILi96EEEEEELi96ENS_10bfloat16_tEfNS_4arch4Sm80ELb0ELb0ELb0ELb0ELb0ELb0ELb1ELb1EEENS1_21CollectiveEpilogueFwdINS6_IJS8_SA_S9_EEENS6_IJNS7_ILi1EEESI_SI_EEESC_SE_Li128ELb0ELb1ELb1ELb0EEENS1_19SingleTileSchedulerILb0ELb1ELb1ELi128EEEEEEEEEvNT_6ParamsE,@"STO_CUDA_ENTRY STV_DEFAULT"
_ZN7cutlass13device_kernelIN5flash19enable_sm80_to_sm89INS1_16FlashAttnFwdSm80INS1_25CollectiveMainloopFwdSm80ILi4ELi1ELb0EN4cute5tupleIJNS5_1CILi128EEENS7_ILi64EEENS7_ILi96EEEEEELi96ENS_10bfloat16_tEfNS_4arch4Sm80ELb0ELb0ELb0ELb0ELb0ELb0ELb1ELb1EEENS1_21CollectiveEpilogueFwdINS6_IJS8_SA_S9_EEENS6_IJNS7_ILi1EEESI_SI_EEESC_SE_Li128ELb0ELb1ELb1ELb0EEENS1_19SingleTileSchedulerILb0ELb1ELb1ELi128EEEEEEEEEvNT_6ParamsE:
[----:B------:R-:W-:Y:S01]  /*0000*/  LDC R1, c[0x0][0x37c] ;  /* 0x0000df00ff017b82 */ /* 0x000fe20000000800 */
[----:B------:R-:W-:Y:S05]  /*0010*/  EXIT ;  /* 0x000000000000794d */ /* 0x000fea0003800000 */
.L_x_9:
        /* <DEDUP_REMOVED lines=14> */
.L_x_27:


//--------------------- .text._ZN7cutlass13device_kernelIN5flash19enable_sm80_to_sm89INS1_16FlashAttnFwdSm80INS1_25CollectiveMainloopFwdSm80ILi4ELi1ELb0EN4cute5tupleIJNS5_1CILi128EEENS7_ILi48EEENS7_ILi96EEEEEELi96ENS_10bfloat16_tEfNS_4arch4Sm80ELb0ELb0ELb0ELb1ELb0ELb0ELb1ELb1EEENS1_21CollectiveEpilogueFwdINS6_IJS8_SA_S9_EEENS6_IJNS7_ILi1EEESI_SI_EEESC_SE_Li128ELb1ELb1ELb1ELb0EEENS1_36VarlenDynamicPersistentTileSchedulerILi128ELi48ELi128ELi128ELb1ELb1ELb0ELb0ELb1ELb1EEEEEEEEEvNT_6ParamsE --------------------------
	.section	.text._ZN7cutlass13device_kernelIN5flash19enable_sm80_to_sm89INS1_16FlashAttnFwdSm80INS1_25CollectiveMainloopFwdSm80ILi4ELi1ELb0EN4cute5tupleIJNS5_1CILi128EEENS7_ILi48EEENS7_ILi96EEEEEELi96ENS_10bfloat16_tEfNS_4arch4Sm80ELb0ELb0ELb0ELb1ELb0ELb0ELb1ELb1EEENS1_21CollectiveEpilogueFwdINS6_IJS8_SA_S9_EEENS6_IJNS7_ILi1EEESI_SI_EEESC_SE_Li128ELb1ELb1ELb1ELb0EEENS1_36VarlenDynamicPersistentTileSchedulerILi128ELi48ELi128ELi128ELb1ELb1ELb0ELb0ELb1ELb1EEEEEEEEEvNT_6ParamsE,"ax",@progbits
	.align	128
.text._ZN7cutlass13device_kernelIN5flash19enable_sm80_to_sm89INS1_16FlashAttnFwdSm80INS1_25CollectiveMainloopFwdSm80ILi4ELi1ELb0EN4cute5tupleIJNS5_1CILi128EEENS7_ILi48EEENS7_ILi96EEEEEELi96ENS_10bfloat16_tEfNS_4arch4Sm80ELb0ELb0ELb0ELb1ELb0ELb0ELb1ELb1EEENS1_21CollectiveEpilogueFwdINS6_IJS8_SA_S9_EEENS6_IJNS7_ILi1EEESI_SI_EEESC_SE_Li128ELb1ELb1ELb1ELb0EEENS1_36VarlenDynamicPersistentTileSchedulerILi128ELi48ELi128ELi128ELb1ELb1ELb0ELb0ELb1ELb1EEEEEEEEEvNT_6ParamsE:
        .type           _ZN7cutlass13device_kernelIN5flash19enable_sm80_to_sm89INS1_16FlashAttnFwdSm80INS1_25CollectiveMainloopFwdSm80ILi4ELi1ELb0EN4cute5tupleIJNS5_1CILi128EEENS7_ILi48EEENS7_ILi96EEEEEELi96ENS_10bfloat16_tEfNS_4arch4Sm80ELb0ELb0ELb0ELb1ELb0ELb0ELb1ELb1EEENS1_21CollectiveEpilogueFwdINS6_IJS8_SA_S9_EEENS6_IJNS7_ILi1EEESI_SI_EEESC_SE_Li128ELb1ELb1ELb1ELb0EEENS1_36VarlenDynamicPersistentTileSchedulerILi128ELi48ELi128ELi128ELb1ELb1ELb0ELb0ELb1ELb1EEEEEEEEEvNT_6ParamsE,@function
        .size           _ZN7cutlass13device_kernelIN5flash19enable_sm80_to_sm89INS1_16FlashAttnFwdSm80INS1_25CollectiveMainloopFwdSm80ILi4ELi1ELb0EN4cute5tupleIJNS5_1CILi128EEENS7_ILi48EEENS7_ILi96EEEEEELi96ENS_10bfloat16_tEfNS_4arch4Sm80ELb0ELb0ELb0ELb1ELb0ELb0ELb1ELb1EEENS1_21CollectiveEpilogueFwdINS6_IJS8_SA_S9_EEENS6_IJNS7_ILi1EEESI_SI_EEESC_SE_Li128ELb1ELb1ELb1ELb0EEENS1_36VarlenDynamicPersistentTileSchedulerILi128ELi48ELi128ELi128ELb1ELb1ELb0ELb0ELb1ELb1EEEEEEEEEvNT_6ParamsE,(.L_x_28 - _ZN7cutlass13device_kernelIN5flash19enable_sm80_to_sm89INS1_16FlashAttnFwdSm80INS1_25CollectiveMainloopFwdSm80ILi4ELi1ELb0EN4cute5tupleIJNS5_1CILi128EEENS7_ILi48EEENS7_ILi96EEEEEELi96ENS_10bfloat16_tEfNS_4arch4Sm80ELb0ELb0ELb0ELb1ELb0ELb0ELb1ELb1EEENS1_21CollectiveEpilogueFwdINS6_IJS8_SA_S9_EEENS6_IJNS7_ILi1EEESI_SI_EEESC_SE_Li128ELb1ELb1ELb1ELb0EEENS1_36VarlenDynamicPersistentTileSchedulerILi128ELi48ELi128ELi128ELb1ELb1ELb0ELb0ELb1ELb1EEEEEEEEEvNT_6ParamsE)
        .other          _ZN7cutlass13device_kernelIN5flash19enable_sm80_to_sm89INS1_16FlashAttnFwdSm80INS1_25CollectiveMainloopFwdSm80ILi4ELi1ELb0EN4cute5tupleIJNS5_1CILi128EEENS7_ILi48EEENS7_ILi96EEEEEELi96ENS_10bfloat16_tEfNS_4arch4Sm80ELb0ELb0ELb0ELb1ELb0ELb0ELb1ELb1EEENS1_21CollectiveEpilogueFwdINS6_IJS8_SA_S9_EEENS6_IJNS7_ILi1EEESI_SI_EEESC_SE_Li128ELb1ELb1ELb1ELb0EEENS1_36VarlenDynamicPersistentTileSchedulerILi128ELi48ELi128ELi128ELb1ELb1ELb0ELb0ELb1ELb1EEEEEEEEEvNT_6ParamsE,@"STO_CUDA_ENTRY STV_DEFAULT"
_ZN7cutlass13device_kernelIN5flash19enable_sm80_to_sm89INS1_16FlashAttnFwdSm80INS1_25CollectiveMainloopFwdSm80ILi4ELi1ELb0EN4cute5tupleIJNS5_1CILi128EEENS7_ILi48EEENS7_ILi96EEEEEELi96ENS_10bfloat16_tEfNS_4arch4Sm80ELb0ELb0ELb0ELb1ELb0ELb0ELb1ELb1EEENS1_21CollectiveEpilogueFwdINS6_IJS8_SA_S9_EEENS6_IJNS7_ILi1EEESI_SI_EEESC_SE_Li128ELb1ELb1ELb1ELb0EEENS1_36VarlenDynamicPersistentTileSchedulerILi128ELi48ELi128ELi128ELb1ELb1ELb0ELb0ELb1ELb1EEEEEEEEEvNT_6ParamsE:
[----:B------:R-:W-:Y:S01]  /*0000*/  LDC R1, c[0x0][0x37c] ;  /* 0x0000df00ff017b82 */ /* 0x000fe20000000800 */
[----:B------:R-:W-:Y:S05]  /*0010*/  EXIT ;  /* 0x000000000000794d */ /* 0x000fea0003800000 */
.L_x_10:
        /* <DEDUP_REMOVED lines=14> */
.L_x_28:


//--------------------- .text._ZN7cutlass13device_kernelIN5flash19enable_sm80_to_sm89INS1_16FlashAttnFwdSm80INS1_25CollectiveMainloopFwdSm80ILi4ELi1ELb0EN4cute5tupleIJNS5_1CILi128EEENS7_ILi48EEENS7_ILi96EEEEEELi96ENS_10bfloat16_tEfNS_4arch4Sm80ELb0ELb0ELb0ELb1ELb0ELb1ELb1ELb1EEENS1_21CollectiveEpilogueFwdINS6_IJS8_SA_S9_EEENS6_IJNS7_ILi1EEESI_SI_EEESC_SE_Li128ELb1ELb1ELb1ELb0EEENS1_36VarlenDynamicPersistentTileSchedulerILi128ELi48ELi128ELi128ELb1ELb1ELb0ELb0ELb1ELb1EEEEEEEEEvNT_6ParamsE --------------------------
	.section	.text._ZN7cutlass13device_kernelIN5flash19enable_sm80_to_sm89INS1_16FlashAttnFwdSm80INS1_25CollectiveMainloopFwdSm80ILi4ELi1ELb0EN4cute5tupleIJNS5_1CILi128EEENS7_ILi48EEENS7_ILi96EEEEEELi96ENS_10bfloat16_tEfNS_4arch4Sm80ELb0ELb0ELb0ELb1ELb0ELb1ELb1ELb1EEENS1_21CollectiveEpilogueFwdINS6_IJS8_SA_S9_EEENS6_IJNS7_ILi1EEESI_SI_EEESC_SE_Li128ELb1ELb1ELb1ELb0EEENS1_36VarlenDynamicPersistentTileSchedulerILi128ELi48ELi128ELi128ELb1ELb1ELb0ELb0ELb1ELb1EEEEEEEEEvNT_6ParamsE,"ax",@progbits
	.align	128
.text._ZN7cutlass13device_kernelIN5flash19enable_sm80_to_sm89INS1_16FlashAttnFwdSm80INS1_25CollectiveMainloopFwdSm80ILi4ELi1ELb0EN4cute5tupleIJNS5_1CILi128EEENS7_ILi48EEENS7_ILi96EEEEEELi96ENS_10bfloat16_tEfNS_4arch4Sm80ELb0ELb0ELb0ELb1ELb0ELb1ELb1ELb1EEENS1_21CollectiveEpilogueFwdINS6_IJS8_SA_S9_EEENS6_IJNS7_ILi1EEESI_SI_EEESC_SE_Li128ELb1ELb1ELb1ELb0EEENS1_36VarlenDynamicPersistentTileSchedulerILi128ELi48ELi128ELi128ELb1ELb1ELb0ELb0ELb1ELb1EEEEEEEEEvNT_6ParamsE:
        .type           _ZN7cutlass13device_kernelIN5flash19enable_sm80_to_sm89INS1_16FlashAttnFwdSm80INS1_25CollectiveMainloopFwdSm80ILi4ELi1ELb0EN4cute5tupleIJNS5_1CILi128EEENS7_ILi48EEENS7_ILi96EEEEEELi96ENS_10bfloat16_tEfNS_4arch4Sm80ELb0ELb0ELb0ELb1ELb0ELb1ELb1ELb1EEENS1_21CollectiveEpilogueFwdINS6_IJS8_SA_S9_EEENS6_IJNS7_ILi1EEESI_SI_EEESC_SE_Li128ELb1ELb1ELb1ELb0EEENS1_36VarlenDynamicPersistentTileSchedulerILi128ELi48ELi128ELi128ELb1ELb1ELb0ELb0ELb1ELb1EEEEEEEEEvNT_6ParamsE,@function
        .size           _ZN7cutlass13device_kernelIN5flash19enable_sm80_to_sm89INS1_16FlashAttnFwdSm80INS1_25CollectiveMainloopFwdSm80ILi4ELi1ELb0EN4cute5tupleIJNS5_1CILi128EEENS7_ILi48EEENS7_ILi96EEEEEELi96ENS_10bfloat16_tEfNS_4arch4Sm80ELb0ELb0ELb0ELb1ELb0ELb1ELb1ELb1EEENS1_21CollectiveEpilogueFwdINS6_IJS8_SA_S9_EEENS6_IJNS7_ILi1EEESI_SI_EEESC_SE_Li128ELb1ELb1ELb1ELb0EEENS1_36VarlenDynamicPersistentTileSchedulerILi128ELi48ELi128ELi128ELb1ELb1ELb0ELb0ELb1ELb1EEEEEEEEEvNT_6ParamsE,(.L_x_29 - _ZN7cutlass13device_kernelIN5flash19enable_sm80_to_sm89INS1_16FlashAttnFwdSm80INS1_25CollectiveMainloopFwdSm80ILi4ELi1ELb0EN4cute5tupleIJNS5_1CILi128EEENS7_ILi48EEENS7_ILi96EEEEEELi96ENS_10bfloat16_tEfNS_4arch4Sm80ELb0ELb0ELb0ELb1ELb0ELb1ELb1ELb1EEENS1_21CollectiveEpilogueFwdINS6_IJS8_SA_S9_EEENS6_IJNS7_ILi1EEESI_SI_EEESC_SE_Li128ELb1ELb1ELb1ELb0EEENS1_36VarlenDynamicPersistentTileSchedulerILi128ELi48ELi128ELi128ELb1ELb1ELb0ELb0ELb1ELb1EEEEEEEEEvNT_6ParamsE)
        .other          _ZN7cutlass13device_kernelIN5flash19enable_sm80_to_sm89INS1_16FlashAttnFwdSm80INS1_25CollectiveMainloopFwdSm80ILi4ELi1ELb0EN4cute5tupleIJNS5_1CILi128EEENS7_ILi48EEENS7_ILi96EEEEEELi96ENS_10bfloat16_tEfNS_4arch4Sm80ELb0ELb0ELb0ELb1ELb0ELb1ELb1ELb1EEENS1_21CollectiveEpilogueFwdINS6_IJS8_SA_S9_EEENS6_IJNS7_ILi1EEESI_SI_EEESC_SE_Li128ELb1ELb1ELb1ELb0EEENS1_36VarlenDynamicPersistentTileSchedulerILi128ELi48ELi128ELi128ELb1ELb1ELb0ELb0ELb1ELb1EEEEEEEEEvNT_6ParamsE,@"STO_CUDA_ENTRY STV_DEFAULT"
_ZN7cutlass13device_kernelIN5flash19enable_sm80_to_sm89INS1_16FlashAttnFwdSm80INS1_25CollectiveMainloopFwdSm80ILi4ELi1ELb0EN4cute5tupleIJNS5_1CILi128EEENS7_ILi48EEENS7_ILi96EEEEEELi96ENS_10bfloat16_tEfNS_4arch4Sm80ELb0ELb0ELb0ELb1ELb0ELb1ELb1ELb1EEENS1_21CollectiveEpilogueFwdINS6_IJS8_SA_S9_EEENS6_IJNS7_ILi1EEESI_SI_EEESC_SE_Li128ELb1ELb1ELb1ELb0EEENS1_36VarlenDynamicPersistentTileSchedulerILi128ELi48ELi128ELi128ELb1ELb1ELb0ELb0ELb1ELb1EEEEEEEEEvNT_6ParamsE:
[----:B------:R-:W-:Y:S01]  /*0000*/  LDC R1, c[0x0][0x37c] ;  /* 0x0000df00ff017b82 */ /* 0x000fe20000000800 */
[----:B------:R-:W-:Y:S05]  /*0010*/  EXIT ;  /* 0x000000000000794d */ /* 0x000fea0003800000 */
.L_x_11:
        /* <DEDUP_REMOVED lines=14> */
.L_x_29:


//--------------------- .text._ZN7cutlass13device_kernelIN5flash19enable_sm80_to_sm89INS1_16FlashAttnFwdSm80INS1_25CollectiveMainloopFwdSm80ILi4ELi1ELb0EN4cute5tupleIJNS5_1CILi128EEENS7_ILi48EEENS7_ILi96EEEEEELi96ENS_10bfloat16_tEfNS_4arch4Sm80ELb0ELb1ELb0ELb0ELb0ELb0ELb1ELb1EEENS1_21CollectiveEpilogueFwdINS6_IJS8_SA_S9_EEENS6_IJNS7_ILi1EEESI_SI_EEESC_SE_Li128ELb0ELb1ELb1ELb0EEENS1_19SingleTileSchedulerILb0ELb1ELb1ELi128EEEEEEEEEvNT_6ParamsE --------------------------
	.section	.text._ZN7cutlass13device_kernelIN5flash19enable_sm80_to_sm89INS1_16FlashAttnFwdSm80INS1_25CollectiveMainloopFwdSm80ILi4ELi1ELb0EN4cute5tupleIJNS5_1CILi128EEENS7_ILi48EEENS7_ILi96EEEEEELi96ENS_10bfloat16_tEfNS_4arch4Sm80ELb0ELb1ELb0ELb0ELb0ELb0ELb1ELb1EEENS1_21CollectiveEpilogueFwdINS6_IJS8_SA_S9_EEENS6_IJNS7_ILi1EEESI_SI_EEESC_SE_Li128ELb0ELb1ELb1ELb0EEENS1_19SingleTileSchedulerILb0ELb1ELb1ELi128EEEEEEEEEvNT_6ParamsE,"ax",@progbits
	.align	128
.text._ZN7cutlass13device_kernelIN5flash19enable_sm80_to_sm89INS1_16FlashAttnFwdSm80INS1_25CollectiveMainloopFwdSm80ILi4ELi1ELb0EN4cute5tupleIJNS5_1CILi128EEENS7_ILi48EEENS7_ILi96EEEEEELi96ENS_10bfloat16_tEfNS_4arch4Sm80ELb0ELb1ELb0ELb0ELb0ELb0ELb1ELb1EEENS1_21CollectiveEpilogueFwdINS6_IJS8_SA_S9_EEENS6_IJNS7_ILi1EEESI_SI_EEESC_SE_Li128ELb0ELb1ELb1ELb0EEENS1_19SingleTileSchedulerILb0ELb1ELb1ELi128EEEEEEEEEvNT_6ParamsE:
        .type           _ZN7cutlass13device_kernelIN5flash19enable_sm80_to_sm89INS1_16FlashAttnFwdSm80INS1_25CollectiveMainloopFwdSm80ILi4ELi1ELb0EN4cute5tupleIJNS5_1CILi128EEENS7_ILi48EEENS7_ILi96EEEEEELi96ENS_10bfloat16_tEfNS_4arch4Sm80ELb0ELb1ELb0ELb0ELb0ELb0ELb1ELb1EEENS1_21CollectiveEpilogueFwdINS6_IJS8_SA_S9_EEENS6_IJNS7_ILi1EEESI_SI_EEESC_SE_Li128ELb0ELb1ELb1ELb0EEENS1_19SingleTileSchedulerILb0ELb1ELb1ELi128EEEEEEEEEvNT_6ParamsE,@function
        .size           _ZN7cutlass13device_kernelIN5flash19enable_sm80_to_sm89INS1_16FlashAttnFwdSm80INS1_25CollectiveMainloopFwdSm80ILi4ELi1ELb0EN4cute5tupleIJNS5_1CILi128EEENS7_ILi48EEENS7_ILi96EEEEEELi96ENS_10bfloat16_tEfNS_4arch4Sm80ELb0ELb1ELb0ELb0ELb0ELb0ELb1ELb1EEENS1_21CollectiveEpilogueFwdINS6_IJS8_SA_S9_EEENS6_IJNS7_ILi1EEESI_SI_EEESC_SE_Li128ELb0ELb1ELb1ELb0EEENS1_19SingleTileSchedulerILb0ELb1ELb1ELi128EEEEEEEEEvNT_6ParamsE,(.L_x_30 - _ZN7cutlass13device_kernelIN5flash19enable_sm80_to_sm89INS1_16FlashAttnFwdSm80INS1_25CollectiveMainloopFwdSm80ILi4ELi1ELb0EN4cute5tupleIJNS5_1CILi128EEENS7_ILi48EEENS7_ILi96EEEEEELi96ENS_10bfloat16_tEfNS_4arch4Sm80ELb0ELb1ELb0ELb0ELb0ELb0ELb1ELb1EEENS1_21CollectiveEpilogueFwdINS6_IJS8_SA_S9_EEENS6_IJNS7_ILi1EEESI_SI_EEESC_SE_Li128ELb0ELb1ELb1ELb0EEENS1_19SingleTileSchedulerILb0ELb1ELb1ELi128EEEEEEEEEvNT_6ParamsE)
        .other          _ZN7cutlass13device_kernelIN5flash19enable_sm80_to_sm89INS1_16FlashAttnFwdSm80INS1_25CollectiveMainloopFwdSm80ILi4ELi1ELb0EN4cute5tupleIJNS5_1CILi128EEENS7_ILi48EEENS7_ILi96EEEEEELi96ENS_10bfloat16_tEfNS_4arch4Sm80ELb0ELb1ELb0ELb0ELb0ELb0ELb1ELb1EEENS1_21CollectiveEpilogueFwdINS6_IJS8_SA_S9_EEENS6_IJNS7_ILi1EEESI_SI_EEESC_SE_Li128ELb0ELb1ELb1ELb0EEENS1_19SingleTileSchedulerILb0ELb1ELb1ELi128EEEEEEEEEvNT_6ParamsE,@"STO_CUDA_ENTRY STV_DEFAULT"
_ZN7cutlass13device_kernelIN5flash19enable_sm80_to_sm89INS1_16FlashAttnFwdSm80INS1_25CollectiveMainloopFwdSm80ILi4ELi1ELb0EN4cute5tupleIJNS5_1CILi128EEENS7_ILi48EEENS7_ILi96EEEEEELi96ENS_10bfloat16_tEfNS_4arch4Sm80ELb0ELb1ELb0ELb0ELb0ELb0ELb1ELb1EEENS1_21CollectiveEpilogueFwdINS6_IJS8_SA_S9_EEENS6_IJNS7_ILi1EEESI_SI_EEESC_SE_Li128ELb0ELb1ELb1ELb0EEENS1_19SingleTileSchedulerILb0ELb1ELb1ELi128EEEEEEEEEvNT_6ParamsE:
[----:B------:R-:W-:Y:S01]  /*0000*/  LDC R1, c[0x0][0x37c] ;  /* 0x0000df00ff017b82 */ /* 0x000fe20000000800 */
[----:B------:R-:W-:Y:S05]  /*0010*/  EXIT ;  /* 0x000000000000794d */ /* 0x000fea0003800000 */
.L_x_12:
        /* <DEDUP_REMOVED lines=14> */
.L_x_30:


//--------------------- .text._ZN7cutlass13device_kernelIN5flash19enable_sm80_to_sm89INS1_16FlashAttnFwdSm80INS1_25CollectiveMainloopFwdSm80ILi4ELi1ELb0EN4cute5tupleIJNS5_1CILi128EEENS7_ILi48EEENS7_ILi96EEEEEELi96ENS_10bfloat16_tEfNS_4arch4Sm80ELb0ELb1ELb0ELb1ELb0ELb0ELb1ELb1EEENS1_21CollectiveEpilogueFwdINS6_IJS8_SA_S9_EEENS6_IJNS7_ILi1EEESI_SI_EEESC_SE_Li128ELb1ELb1ELb1ELb0EEENS1_36VarlenDynamicPersistentTileSchedulerILi128ELi48ELi128ELi128ELb1ELb1ELb0ELb1ELb0ELb1EEEEEEEEEvNT_6ParamsE --------------------------
	.section	.text._ZN7cutlass13device_kernelIN5flash19enable_sm80_to_sm89INS1_16FlashAttnFwdSm80INS1_25CollectiveMainloopFwdSm80ILi4ELi1ELb0EN4cute5tupleIJNS5_1CILi128EEENS7_ILi48EEENS7_ILi96EEEEEELi96ENS_10bfloat16_tEfNS_4arch4Sm80ELb0ELb1ELb0ELb1ELb0ELb0ELb1ELb1EEENS1_21CollectiveEpilogueFwdINS6_IJS8_SA_S9_EEENS6_IJNS7_ILi1EEESI_SI_EEESC_SE_Li128ELb1ELb1ELb1ELb0EEENS1_36VarlenDynamicPersistentTileSchedulerILi128ELi48ELi128ELi128ELb1ELb1ELb0ELb1ELb0ELb1EEEEEEEEEvNT_6ParamsE,"ax",@progbits
	.align	128
.text._ZN7cutlass13device_kernelIN5flash19enable_sm80_to_sm89INS1_16FlashAttnFwdSm80INS1_25CollectiveMainloopFwdSm80ILi4ELi1ELb0EN4cute5tupleIJNS5_1CILi128EEENS7_ILi48EEENS7_ILi96EEEEEELi96ENS_10bfloat16_tEfNS_4arch4Sm80ELb0ELb1ELb0ELb1ELb0ELb0ELb1ELb1EEENS1_21CollectiveEpilogueFwdINS6_IJS8_SA_S9_EEENS6_IJNS7_ILi1EEESI_SI_EEESC_SE_Li128ELb1ELb1ELb1ELb0EEENS1_36VarlenDynamicPersistentTileSchedulerILi128ELi48ELi128ELi128ELb1ELb1ELb0ELb1ELb0ELb1EEEEEEEEEvNT_6ParamsE:
        .type           _ZN7cutlass13device_kernelIN5flash19enable_sm80_to_sm89INS1_16FlashAttnFwdSm80INS1_25CollectiveMainloopFwdSm80ILi4ELi1ELb0EN4cute5tupleIJNS5_1CILi128EEENS7_ILi48EEENS7_ILi96EEEEEELi96ENS_10bfloat16_tEfNS_4arch4Sm80ELb0ELb1ELb0ELb1ELb0ELb0ELb1ELb1EEENS1_21CollectiveEpilogueFwdINS6_IJS8_SA_S9_EEENS6_IJNS7_ILi1EEESI_SI_EEESC_SE_Li128ELb1ELb1ELb1ELb0EEENS1_36VarlenDynamicPersistentTileSchedulerILi128ELi48ELi128ELi128ELb1ELb1ELb0ELb1ELb0ELb1EEEEEEEEEvNT_6ParamsE,@function
        .size           _ZN7cutlass13device_kernelIN5flash19enable_sm80_to_sm89INS1_16FlashAttnFwdSm80INS1_25CollectiveMainloopFwdSm80ILi4ELi1ELb0EN4cute5tupleIJNS5_1CILi128EEENS7_ILi48EEENS7_ILi96EEEEEELi96ENS_10bfloat16_tEfNS_4arch4Sm80ELb0ELb1ELb0ELb1ELb0ELb0ELb1ELb1EEENS1_21CollectiveEpilogueFwdINS6_IJS8_SA_S9_EEENS6_IJNS7_ILi1EEESI_SI_EEESC_SE_Li128ELb1ELb1ELb1ELb0EEENS1_36VarlenDynamicPersistentTileSchedulerILi128ELi48ELi128ELi128ELb1ELb1ELb0ELb1ELb0ELb1EEEEEEEEEvNT_6ParamsE,(.L_x_31 - _ZN7cutlass13device_kernelIN5flash19enable_sm80_to_sm89INS1_16FlashAttnFwdSm80INS1_25CollectiveMainloopFwdSm80ILi4ELi1ELb0EN4cute5tupleIJNS5_1CILi128EEENS7_ILi48EEENS7_ILi96EEEEEELi96ENS_10bfloat16_tEfNS_4arch4Sm80ELb0ELb1ELb0ELb1ELb0ELb0ELb1ELb1EEENS1_21CollectiveEpilogueFwdINS6_IJS8_SA_S9_EEENS6_IJNS7_ILi1EEESI_SI_EEESC_SE_Li128ELb1ELb1ELb1ELb0EEENS1_36VarlenDynamicPersistentTileSchedulerILi128ELi48ELi128ELi128ELb1ELb1ELb0ELb1ELb0ELb1EEEEEEEEEvNT_6ParamsE)
        .other          _ZN7cutlass13device_kernelIN5flash19enable_sm80_to_sm89INS1_16FlashAttnFwdSm80INS1_25CollectiveMainloopFwdSm80ILi4ELi1ELb0EN4cute5tupleIJNS5_1CILi128EEENS7_ILi48EEENS7_ILi96EEEEEELi96ENS_10bfloat16_tEfNS_4arch4Sm80ELb0ELb1ELb0ELb1ELb0ELb0ELb1ELb1EEENS1_21CollectiveEpilogueFwdINS6_IJS8_SA_S9_EEENS6_IJNS7_ILi1EEESI_SI_EEESC_SE_Li128ELb1ELb1ELb1ELb0EEENS1_36VarlenDynamicPersistentTileSchedulerILi128ELi48ELi128ELi128ELb1ELb1ELb0ELb1ELb0ELb1EEEEEEEEEvNT_6ParamsE,@"STO_CUDA_ENTRY STV_DEFAULT"
_ZN7cutlass13device_kernelIN5flash19enable_sm80_to_sm89INS1_16FlashAttnFwdSm80INS1_25CollectiveMainloopFwdSm80ILi4ELi1ELb0EN4cute5tupleIJNS5_1CILi128EEENS7_ILi48EEENS7_ILi96EEEEEELi96ENS_10bfloat16_tEfNS_4arch4Sm80ELb0ELb1ELb0ELb1ELb0ELb0ELb1ELb1EEENS1_21CollectiveEpilogueFwdINS6_IJS8_SA_S9_EEENS6_IJNS7_ILi1EEESI_SI_EEESC_SE_Li128ELb1ELb1ELb1ELb0EEENS1_36VarlenDynamicPersistentTileSchedulerILi128ELi48ELi128ELi128ELb1ELb1ELb0ELb1ELb0ELb1EEEEEEEEEvNT_6ParamsE:
[----:B------:R-:W-:Y:S01]  /*0000*/  LDC R1, c[0x0][0x37c] ;  /* 0x0000df00ff017b82 */ /* 0x000fe20000000800 */
[----:B------:R-:W-:Y:S05]  /*0010*/  EXIT ;  /* 0x000000000000794d */ /* 0x000fea0003800000 */
.L_x_13:
        /* <DEDUP_REMOVED lines=14> */
.L_x_31:


//--------------------- .text._ZN7cutlass13device_kernelIN5flash19enable_sm80_to_sm89INS1_16FlashAttnFwdSm80INS1_25CollectiveMainloopFwdSm80ILi4ELi1ELb0EN4cute5tupleIJNS5_1CILi128EEENS7_ILi48EEENS7_ILi96EEEEEELi96ENS_10bfloat16_tEfNS_4arch4Sm80ELb0ELb1ELb0ELb1ELb0ELb1ELb1ELb1EEENS1_21CollectiveEpilogueFwdINS6_IJS8_SA_S9_EEENS6_IJNS7_ILi1EEESI_SI_EEESC_SE_Li128ELb1ELb1ELb1ELb0EEENS1_36VarlenDynamicPersistentTileSchedulerILi128ELi48ELi128ELi128ELb1ELb1ELb0ELb1ELb0ELb1EEEEEEEEEvNT_6ParamsE --------------------------
	.section	.text._ZN7cutlass13device_kernelIN5flash19enable_sm80_to_sm89INS1_16FlashAttnFwdSm80INS1_25CollectiveMainloopFwdSm80ILi4ELi1ELb0EN4cute5tupleIJNS5_1CILi128EEENS7_ILi48EEENS7_ILi96EEEEEELi96ENS_10bfloat16_tEfNS_4arch4Sm80ELb0ELb1ELb0ELb1ELb0ELb1ELb1ELb1EEENS1_21CollectiveEpilogueFwdINS6_IJS8_SA_S9_EEENS6_IJNS7_ILi1EEESI_SI_EEESC_SE_Li128ELb1ELb1ELb1ELb0EEENS1_36VarlenDynamicPersistentTileSchedulerILi128ELi48ELi128ELi128ELb1ELb1ELb0ELb1ELb0ELb1EEEEEEEEEvNT_6ParamsE,"ax",@progbits
	.align	128
.text._ZN7cutlass13device_kernelIN5flash19enable_sm80_to_sm89INS1_16FlashAttnFwdSm80INS1_25CollectiveMainloopFwdSm80ILi4ELi1ELb0EN4cute5tupleIJNS5_1CILi128EEENS7_ILi48EEENS7_ILi96EEEEEELi96ENS_10bfloat16_tEfNS_4arch4Sm80ELb0ELb1ELb0ELb1ELb0ELb1ELb1ELb1EEENS1_21CollectiveEpilogueFwdINS6_IJS8_SA_S9_EEENS6_IJNS7_ILi1EEESI_SI_EEESC_SE_Li128ELb1ELb1ELb1ELb0EEENS1_36VarlenDynamicPersistentTileSchedulerILi128ELi48ELi128ELi128ELb1ELb1ELb0ELb1ELb0ELb1EEEEEEEEEvNT_6ParamsE:
        .type           _ZN7cutlass13device_kernelIN5flash19enable_sm80_to_sm89INS1_16FlashAttnFwdSm80INS1_25CollectiveMainloopFwdSm80ILi4ELi1ELb0EN4cute5tupleIJNS5_1CILi128EEENS7_ILi48EEENS7_ILi96EEEEEELi96ENS_10bfloat16_tEfNS_4arch4Sm80ELb0ELb1ELb0ELb1ELb0ELb1ELb1ELb1EEENS1_21CollectiveEpilogueFwdINS6_IJS8_SA_S9_EEENS6_IJNS7_ILi1EEESI_SI_EEESC_SE_Li128ELb1ELb1ELb1ELb0EEENS1_36VarlenDynamicPersistentTileSchedulerILi128ELi48ELi128ELi128ELb1ELb1ELb0ELb1ELb0ELb1EEEEEEEEEvNT_6ParamsE,@function
        .size           _ZN7cutlass13device_kernelIN5flash19enable_sm80_to_sm89INS1_16FlashAttnFwdSm80INS1_25CollectiveMainloopFwdSm80ILi4ELi1ELb0EN4cute5tupleIJNS5_1CILi128EEENS7_ILi48EEENS7_ILi96EEEEEELi96ENS_10bfloat16_tEfNS_4arch4Sm80ELb0ELb1ELb0ELb1ELb0ELb1ELb1ELb1EEENS1_21CollectiveEpilogueFwdINS6_IJS8_SA_S9_EEENS6_IJNS7_ILi1EEESI_SI_EEESC_SE_Li128ELb1ELb1ELb1ELb0EEENS1_36VarlenDynamicPersistentTileSchedulerILi128ELi48ELi128ELi128ELb1ELb1ELb0ELb1ELb0ELb1EEEEEEEEEvNT_6ParamsE,(.L_x_32 - _ZN7cutlass13device_kernelIN5flash19enable_sm80_to_sm89INS1_16FlashAttnFwdSm80INS1_25CollectiveMainloopFwdSm80ILi4ELi1ELb0EN4cute5tupleIJNS5_1CILi128EEENS7_ILi48EEENS7_ILi96EEEEEELi96ENS_10bfloat16_tEfNS_4arch4Sm80ELb0ELb1ELb0ELb1ELb0ELb1ELb1ELb1EEENS1_21CollectiveEpilogueFwdINS6_IJS8_SA_S9_EEENS6_IJNS7_ILi1EEESI_SI_EEESC_SE_Li128ELb1ELb1ELb1ELb0EEENS1_36VarlenDynamicPersistentTileSchedulerILi128ELi48ELi128ELi128ELb1ELb1ELb0ELb1ELb0ELb1EEEEEEEEEvNT_6ParamsE)
        .other          _ZN7cutlass13device_kernelIN5flash19enable_sm80_to_sm89INS1_16FlashAttnFwdSm80INS1_25CollectiveMainloopFwdSm80ILi4ELi1ELb0EN4cute5tupleIJNS5_1CILi128EEENS7_ILi48EEENS7_ILi96EEEEEELi96ENS_10bfloat16_tEfNS_4arch4Sm80ELb0ELb1ELb0ELb1ELb0ELb1ELb1ELb1EEENS1_21CollectiveEpilogueFwdINS6_IJS8_SA_S9_EEENS6_IJNS7_ILi1EEESI_SI_EEESC_SE_Li128ELb1ELb1ELb1ELb0EEENS1_36VarlenDynamicPersistentTileSchedulerILi128ELi48ELi128ELi128ELb1ELb1ELb0ELb1ELb0ELb1EEEEEEEEEvNT_6ParamsE,@"STO_CUDA_ENTRY STV_DEFAULT"
_ZN7cutlass13device_kernelIN5flash19enable_sm80_to_sm89INS1_16FlashAttnFwdSm80INS1_25CollectiveMainloopFwdSm80ILi4ELi1ELb0EN4cute5tupleIJNS5_1CILi128EEENS7_ILi48EEENS7_ILi96EEEEEELi96ENS_10bfloat16_tEfNS_4arch4Sm80ELb0ELb1ELb0ELb1ELb0ELb1ELb1ELb1EEENS1_21CollectiveEpilogueFwdINS6_IJS8_SA_S9_EEENS6_IJNS7_ILi1EEESI_SI_EEESC_SE_Li128ELb1ELb1ELb1ELb0EEENS1_36VarlenDynamicPersistentTileSchedulerILi128ELi48ELi128ELi128ELb1ELb1ELb0ELb1ELb0ELb1EEEEEEEEEvNT_6ParamsE:
[----:B------:R-:W-:Y:S01]  /*0000*/  LDC R1, c[0x0][0x37c] ;  /* 0x0000df00ff017b82 */ /* 0x000fe20000000800 */
[----:B------:R-:W-:Y:S05]  /*0010*/  EXIT ;  /* 0x000000000000794d */ /* 0x000fea0003800000 */
.L_x_14:
        /* <DEDUP_REMOVED lines=14> */
.L_x_32:


//--------------------- .text._ZN7cutlass13device_kernelIN5flash19enable_sm80_to_sm89INS1_16FlashAttnFwdSm80INS1_25CollectiveMainloopFwdSm80ILi4ELi1ELb0EN4cute5tupleIJNS5_1CILi128EEENS7_ILi64EEENS7_ILi96EEEEEELi96ENS_10bfloat16_tEfNS_4arch4Sm80ELb1ELb0ELb0ELb0ELb0ELb0ELb1ELb1EEENS1_21CollectiveEpilogueFwdINS6_IJS8_SA_S9_EEENS6_IJNS7_ILi1EEESI_SI_EEESC_SE_Li128ELb0ELb1ELb1ELb0EEENS1_30DynamicPersistentTileSchedulerILi128ELi128ELb1ELb1ELb0EEEEEEEEEvNT_6ParamsE --------------------------
	.section	.text._ZN7cutlass13device_kernelIN5flash19enable_sm80_to_sm89INS1_16FlashAttnFwdSm80INS1_25CollectiveMainloopFwdSm80ILi4ELi1ELb0EN4cute5tupleIJNS5_1CILi128EEENS7_ILi64EEENS7_ILi96EEEEEELi96ENS_10bfloat16_tEfNS_4arch4Sm80ELb1ELb0ELb0ELb0ELb0ELb0ELb1ELb1EEENS1_21CollectiveEpilogueFwdINS6_IJS8_SA_S9_EEENS6_IJNS7_ILi1EEESI_SI_EEESC_SE_Li128ELb0ELb1ELb1ELb0EEENS1_30DynamicPersistentTileSchedulerILi128ELi128ELb1ELb1ELb0EEEEEEEEEvNT_6ParamsE,"ax",@progbits
	.align	128
.text._ZN7cutlass13device_kernelIN5flash19enable_sm80_to_sm89INS1_16FlashAttnFwdSm80INS1_25CollectiveMainloopFwdSm80ILi4ELi1ELb0EN4cute5tupleIJNS5_1CILi128EEENS7_ILi64EEENS7_ILi96EEEEEELi96ENS_10bfloat16_tEfNS_4arch4Sm80ELb1ELb0ELb0ELb0ELb0ELb0ELb1ELb1EEENS1_21CollectiveEpilogueFwdINS6_IJS8_SA_S9_EEENS6_IJNS7_ILi1EEESI_SI_EEESC_SE_Li128ELb0ELb1ELb1ELb0EEENS1_30DynamicPersistentTileSchedulerILi128ELi128ELb1ELb1ELb0EEEEEEEEEvNT_6ParamsE:
        .type           _ZN7cutlass13device_kernelIN5flash19enable_sm80_to_sm89INS1_16FlashAttnFwdSm80INS1_25CollectiveMainloopFwdSm80ILi4ELi1ELb0EN4cute5tupleIJNS5_1CILi128EEENS7_ILi64EEENS7_ILi96EEEEEELi96ENS_10bfloat16_tEfNS_4arch4Sm80ELb1ELb0ELb0ELb0ELb0ELb0ELb1ELb1EEENS1_21CollectiveEpilogueFwdINS6_IJS8_SA_S9_EEENS6_IJNS7_ILi1EEESI_SI_EEESC_SE_Li128ELb0ELb1ELb1ELb0EEENS1_30DynamicPersistentTileSchedulerILi128ELi128ELb1ELb1ELb0EEEEEEEEEvNT_6ParamsE,@function
        .size           _ZN7cutlass13device_kernelIN5flash19enable_sm80_to_sm89INS1_16FlashAttnFwdSm80INS1_25CollectiveMainloopFwdSm80ILi4ELi1ELb0EN4cute5tupleIJNS5_1CILi128EEENS7_ILi64EEENS7_ILi96EEEEEELi96ENS_10bfloat16_tEfNS_4arch4Sm80ELb1ELb0ELb0ELb0ELb0ELb0ELb1ELb1EEENS1_21CollectiveEpilogueFwdINS6_IJS8_SA_S9_EEENS6_IJNS7_ILi1EEESI_SI_EEESC_SE_Li128ELb0ELb1ELb1ELb0EEENS1_30DynamicPersistentTileSchedulerILi128ELi128ELb1ELb1ELb0EEEEEEEEEvNT_6ParamsE,(.L_x_33 - _ZN7cutlass13device_kernelIN5flash19enable_sm80_to_sm89INS1_16FlashAttnFwdSm80INS1_25CollectiveMainloopFwdSm80ILi4ELi1ELb0EN4cute5tupleIJNS5_1CILi128EEENS7_ILi64EEENS7_ILi96EEEEEELi96ENS_10bfloat16_tEfNS_4arch4Sm80ELb1ELb0ELb0ELb0ELb0ELb0ELb1ELb1EEENS1_21CollectiveEpilogueFwdINS6_IJS8_SA_S9_EEENS6_IJNS7_ILi1EEESI_SI_EEESC_SE_Li128ELb0ELb1ELb1ELb0EEENS1_30DynamicPersistentTileSchedulerILi128ELi128ELb1ELb1ELb0EEEEEEEEEvNT_6ParamsE)
        .other          _ZN7cutlass13device_kernelIN5flash19enable_sm80_to_sm89INS1_16FlashAttnFwdSm80INS1_25CollectiveMainloopFwdSm80ILi4ELi1ELb0EN4cute5tupleIJNS5_1CILi128EEENS7_ILi64EEENS7_ILi96EEEEEELi96ENS_10bfloat16_tEfNS_4arch4Sm80ELb1ELb0ELb0ELb0ELb0ELb0ELb1ELb1EEENS1_21CollectiveEpilogueFwdINS6_IJS8_SA_S9_EEENS6_IJNS7_ILi1EEESI_SI_EEESC_SE_Li128ELb0ELb1ELb1ELb0EEENS1_30DynamicPersistentTileSchedulerILi128ELi128ELb1ELb1ELb0EEEEEEEEEvNT_6ParamsE,@"STO_CUDA_ENTRY STV_DEFAULT"
_ZN7cutlass13device_kernelIN5flash19enable_sm80_to_sm89INS1_16FlashAttnFwdSm80INS1_25CollectiveMainloopFwdSm80ILi4ELi1ELb0EN4cute5tupleIJNS5_1CILi128EEENS7_ILi64EEENS7_ILi96EEEEEELi96ENS_10bfloat16_tEfNS_4arch4Sm80ELb1ELb0ELb0ELb0ELb0ELb0ELb1ELb1EEENS1_21CollectiveEpilogueFwdINS6_IJS8_SA_S9_EEENS6_IJNS7_ILi1EEESI_SI_EEESC_SE_Li128ELb0ELb1ELb1ELb0EEENS1_30DynamicPersistentTileSchedulerILi128ELi128ELb1ELb1ELb0EEEEEEEEEvNT_6ParamsE:
[----:B------:R-:W-:Y:S01]  /*0000*/  LDC R1, c[0x0][0x37c] ;  /* 0x0000df00ff017b82 */ /* 0x000fe20000000800 */
[----:B------:R-:W-:Y:S05]  /*0010*/  EXIT ;  /* 0x000000000000794d */ /* 0x000fea0003800000 */
.L_x_15:
        /* <DEDUP_REMOVED lines=14> */
.L_x_33:


//--------------------- .text._ZN7cutlass13device_kernelIN5flash19enable_sm80_to_sm89INS1_16FlashAttnFwdSm80INS1_25CollectiveMainloopFwdSm80ILi4ELi1ELb0EN4cute5tupleIJNS5_1CILi128EEENS7_ILi48EEENS7_ILi96EEEEEELi96ENS_10bfloat16_tEfNS_4arch4Sm80ELb1ELb0ELb0ELb1ELb0ELb0ELb1ELb1EEENS1_21CollectiveEpilogueFwdINS6_IJS8_SA_S9_EEENS6_IJNS7_ILi1EEESI_SI_EEESC_SE_Li128ELb1ELb1ELb1ELb0EEENS1_36VarlenDynamicPersistentTileSchedulerILi128ELi48ELi128ELi128ELb1ELb1ELb0ELb1ELb1ELb1EEEEEEEEEvNT_6ParamsE --------------------------
	.section	.text._ZN7cutlass13device_kernelIN5flash19enable_sm80_to_sm89INS1_16FlashAttnFwdSm80INS1_25CollectiveMainloopFwdSm80ILi4ELi1ELb0EN4cute5tupleIJNS5_1CILi128EEENS7_ILi48EEENS7_ILi96EEEEEELi96ENS_10bfloat16_tEfNS_4arch4Sm80ELb1ELb0ELb0ELb1ELb0ELb0ELb1ELb1EEENS1_21CollectiveEpilogueFwdINS6_IJS8_SA_S9_EEENS6_IJNS7_ILi1EEESI_SI_EEESC_SE_Li128ELb1ELb1ELb1ELb0EEENS1_36VarlenDynamicPersistentTileSchedulerILi128ELi48ELi128ELi128ELb1ELb1ELb0ELb1ELb1ELb1EEEEEEEEEvNT_6ParamsE,"ax",@progbits
	.align	128
.text._ZN7cutlass13device_kernelIN5flash19enable_sm80_to_sm89INS1_16FlashAttnFwdSm80INS1_25CollectiveMainloopFwdSm80ILi4ELi1ELb0EN4cute5tupleIJNS5_1CILi128EEENS7_ILi48EEENS7_ILi96EEEEEELi96ENS_10bfloat16_tEfNS_4arch4Sm80ELb1ELb0ELb0ELb1ELb0ELb0ELb1ELb1EEENS1_21CollectiveEpilogueFwdINS6_IJS8_SA_S9_EEENS6_IJNS7_ILi1EEESI_SI_EEESC_SE_Li128ELb1ELb1ELb1ELb0EEENS1_36VarlenDynamicPersistentTileSchedulerILi128ELi48ELi128ELi128ELb1ELb1ELb0ELb1ELb1ELb1EEEEEEEEEvNT_6ParamsE:
        .type           _ZN7cutlass13device_kernelIN5flash19enable_sm80_to_sm89INS1_16FlashAttnFwdSm80INS1_25CollectiveMainloopFwdSm80ILi4ELi1ELb0EN4cute5tupleIJNS5_1CILi128EEENS7_ILi48EEENS7_ILi96EEEEEELi96ENS_10bfloat16_tEfNS_4arch4Sm80ELb1ELb0ELb0ELb1ELb0ELb0ELb1ELb1EEENS1_21CollectiveEpilogueFwdINS6_IJS8_SA_S9_EEENS6_IJNS7_ILi1EEESI_SI_EEESC_SE_Li128ELb1ELb1ELb1ELb0EEENS1_36VarlenDynamicPersistentTileSchedulerILi128ELi48ELi128ELi128ELb1ELb1ELb0ELb1ELb1ELb1EEEEEEEEEvNT_6ParamsE,@function
        .size           _ZN7cutlass13device_kernelIN5flash19enable_sm80_to_sm89INS1_16FlashAttnFwdSm80INS1_25CollectiveMainloopFwdSm80ILi4ELi1ELb0EN4cute5tupleIJNS5_1CILi128EEENS7_ILi48EEENS7_ILi96EEEEEELi96ENS_10bfloat16_tEfNS_4arch4Sm80ELb1ELb0ELb0ELb1ELb0ELb0ELb1ELb1EEENS1_21CollectiveEpilogueFwdINS6_IJS8_SA_S9_EEENS6_IJNS7_ILi1EEESI_SI_EEESC_SE_Li128ELb1ELb1ELb1ELb0EEENS1_36VarlenDynamicPersistentTileSchedulerILi128ELi48ELi128ELi128ELb1ELb1ELb0ELb1ELb1ELb1EEEEEEEEEvNT_6ParamsE,(.L_x_34 - _ZN7cutlass13device_kernelIN5flash19enable_sm80_to_sm89INS1_16FlashAttnFwdSm80INS1_25CollectiveMainloopFwdSm80ILi4ELi1ELb0EN4cute5tupleIJNS5_1CILi128EEENS7_ILi48EEENS7_ILi96EEEEEELi96ENS_10bfloat16_tEfNS_4arch4Sm80ELb1ELb0ELb0ELb1ELb0ELb0ELb1ELb1EEENS1_21CollectiveEpilogueFwdINS6_IJS8_SA_S9_EEENS6_IJNS7_ILi1EEESI_SI_EEESC_SE_Li128ELb1ELb1ELb1ELb0EEENS1_36VarlenDynamicPersistentTileSchedulerILi128ELi48ELi128ELi128ELb1ELb1ELb0ELb1ELb1ELb1EEEEEEEEEvNT_6ParamsE)
        .other          _ZN7cutlass13device_kernelIN5flash19enable_sm80_to_sm89INS1_16FlashAttnFwdSm80INS1_25CollectiveMainloopFwdSm80ILi4ELi1ELb0EN4cute5tupleIJNS5_1CILi128EEENS7_ILi48EEENS7_ILi96EEEEEELi96ENS_10bfloat16_tEfNS_4arch4Sm80ELb1ELb0ELb0ELb1ELb0ELb0ELb1ELb1EEENS1_21CollectiveEpilogueFwdINS6_IJS8_SA_S9_EEENS6_IJNS7_ILi1EEESI_SI_EEESC_SE_Li128ELb1ELb1ELb1ELb0EEENS1_36VarlenDynamicPersistentTileSchedulerILi128ELi48ELi128ELi128ELb1ELb1ELb0ELb1ELb1ELb1EEEEEEEEEvNT_6ParamsE,@"STO_CUDA_ENTRY STV_DEFAULT"
_ZN7cutlass13device_kernelIN5flash19enable_sm80_to_sm89INS1_16FlashAttnFwdSm80INS1_25CollectiveMainloopFwdSm80ILi4ELi1ELb0EN4cute5tupleIJNS5_1CILi128EEENS7_ILi48EEENS7_ILi96EEEEEELi96ENS_10bfloat16_tEfNS_4arch4Sm80ELb1ELb0ELb0ELb1ELb0ELb0ELb1ELb1EEENS1_21CollectiveEpilogueFwdINS6_IJS8_SA_S9_EEENS6_IJNS7_ILi1EEESI_SI_EEESC_SE_Li128ELb1ELb1ELb1ELb0EEENS1_36VarlenDynamicPersistentTileSchedulerILi128ELi48ELi128ELi128ELb1ELb1ELb0ELb1ELb1ELb1EEEEEEEEEvNT_6ParamsE:
[----:B------:R-:W-:Y:S01]  /*0000*/  LDC R1, c[0x0][0x37c] ;  /* 0x0000df00ff017b82 */ /* 0x000fe20000000800 */
[----:B------:R-:W-:Y:S05]  /*0010*/  EXIT ;  /* 0x000000000000794d */ /* 0x000fea0003800000 */
.L_x_16:
        /* <DEDUP_REMOVED lines=14> */
.L_x_34:


//--------------------- .text._ZN7cutlass13device_kernelIN5flash19enable_sm80_to_sm89INS1_16FlashAttnFwdSm80INS1_25CollectiveMainloopFwdSm80ILi4ELi1ELb0EN4cute5tupleIJNS5_1CILi128EEENS7_ILi48EEENS7_ILi96EEEEEELi96ENS_10bfloat16_tEfNS_4arch4Sm80ELb1ELb0ELb0ELb1ELb0ELb1ELb1ELb1EEENS1_21CollectiveEpilogueFwdINS6_IJS8_SA_S9_EEENS6_IJNS7_ILi1EEESI_SI_EEESC_SE_Li128ELb1ELb1ELb1ELb0EEENS1_36VarlenDynamicPersistentTileSchedulerILi128ELi48ELi128ELi128ELb1ELb1ELb0ELb1ELb1ELb1EEEEEEEEEvNT_6ParamsE --------------------------
	.section	.text._ZN7cutlass13device_kernelIN5flash19enable_sm80_to_sm89INS1_16FlashAttnFwdSm80INS1_25CollectiveMainloopFwdSm80ILi4ELi1ELb0EN4cute5tupleIJNS5_1CILi128EEENS7_ILi48EEENS7_ILi96EEEEEELi96ENS_10bfloat16_tEfNS_4arch4Sm80ELb1ELb0ELb0ELb1ELb0ELb1ELb1ELb1EEENS1_21CollectiveEpilogueFwdINS6_IJS8_SA_S9_EEENS6_IJNS7_ILi1EEESI_SI_EEESC_SE_Li128ELb1ELb1ELb1ELb0EEENS1_36VarlenDynamicPersistentTileSchedulerILi128ELi48ELi128ELi128ELb1ELb1ELb0ELb1ELb1ELb1EEEEEEEEEvNT_6ParamsE,"ax",@progbits
	.align	128
.text._ZN7cutlass13device_kernelIN5flash19enable_sm80_to_sm89INS1_16FlashAttnFwdSm80INS1_25CollectiveMainloopFwdSm80ILi4ELi1ELb0EN4cute5tupleIJNS5_1CILi128EEENS7_ILi48EEENS7_ILi96EEEEEELi96ENS_10bfloat16_tEfNS_4arch4Sm80ELb1ELb0ELb0ELb1ELb0ELb1ELb1ELb1EEENS1_21CollectiveEpilogueFwdINS6_IJS8_SA_S9_EEENS6_IJNS7_ILi1EEESI_SI_EEESC_SE_Li128ELb1ELb1ELb1ELb0EEENS1_36VarlenDynamicPersistentTileSchedulerILi128ELi48ELi128ELi128ELb1ELb1ELb0ELb1ELb1ELb1EEEEEEEEEvNT_6ParamsE:
        .type           _ZN7cutlass13device_kernelIN5flash19enable_sm80_to_sm89INS1_16FlashAttnFwdSm80INS1_25CollectiveMainloopFwdSm80ILi4ELi1ELb0EN4cute5tupleIJNS5_1CILi128EEENS7_ILi48EEENS7_ILi96EEEEEELi96ENS_10bfloat16_tEfNS_4arch4Sm80ELb1ELb0ELb0ELb1ELb0ELb1ELb1ELb1EEENS1_21CollectiveEpilogueFwdINS6_IJS8_SA_S9_EEENS6_IJNS7_ILi1EEESI_SI_EEESC_SE_Li128ELb1ELb1ELb1ELb0EEENS1_36VarlenDynamicPersistentTileSchedulerILi128ELi48ELi128ELi128ELb1ELb1ELb0ELb1ELb1ELb1EEEEEEEEEvNT_6ParamsE,@function
        .size           _ZN7cutlass13device_kernelIN5flash19enable_sm80_to_sm89INS1_16FlashAttnFwdSm80INS1_25CollectiveMainloopFwdSm80ILi4ELi1ELb0EN4cute5tupleIJNS5_1CILi128EEENS7_ILi48EEENS7_ILi96EEEEEELi96ENS_10bfloat16_tEfNS_4arch4Sm80ELb1ELb0ELb0ELb1ELb0ELb1ELb1ELb1EEENS1_21CollectiveEpilogueFwdINS6_IJS8_SA_S9_EEENS6_IJNS7_ILi1EEESI_SI_EEESC_SE_Li128ELb1ELb1ELb1ELb0EEENS1_36VarlenDynamicPersistentTileSchedulerILi128ELi48ELi128ELi128ELb1ELb1ELb0ELb1ELb1ELb1EEEEEEEEEvNT_6ParamsE,(.L_x_35 - _ZN7cutlass13device_kernelIN5flash19enable_sm80_to_sm89INS1_16FlashAttnFwdSm80INS1_25CollectiveMainloopFwdSm80ILi4ELi1ELb0EN4cute5tupleIJNS5_1CILi128EEENS7_ILi48EEENS7_ILi96EEEEEELi96ENS_10bfloat16_tEfNS_4arch4Sm80ELb1ELb0ELb0ELb1ELb0ELb1ELb1ELb1EEENS1_21CollectiveEpilogueFwdINS6_IJS8_SA_S9_EEENS6_IJNS7_ILi1EEESI_SI_EEESC_SE_Li128ELb1ELb1ELb1ELb0EEENS1_36VarlenDynamicPersistentTileSchedulerILi128ELi48ELi128ELi128ELb1ELb1ELb0ELb1ELb1ELb1EEEEEEEEEvNT_6ParamsE)
        .other          _ZN7cutlass13device_kernelIN5flash19enable_sm80_to_sm89INS1_16FlashAttnFwdSm80INS1_25CollectiveMainloopFwdSm80ILi4ELi1ELb0EN4cute5tupleIJNS5_1CILi128EEENS7_ILi48EEENS7_ILi96EEEEEELi96ENS_10bfloat16_tEfNS_4arch4Sm80ELb1ELb0ELb0ELb1ELb0ELb1ELb1ELb1EEENS1_21CollectiveEpilogueFwdINS6_IJS8_SA_S9_EEENS6_IJNS7_ILi1EEESI_SI_EEESC_SE_Li128ELb1ELb1ELb1ELb0EEENS1_36VarlenDynamicPersistentTileSchedulerILi128ELi48ELi128ELi128ELb1ELb1ELb0ELb1ELb1ELb1EEEEEEEEEvNT_6ParamsE,@"STO_CUDA_ENTRY STV_DEFAULT"
_ZN7cutlass13device_kernelIN5flash19enable_sm80_to_sm89INS1_16FlashAttnFwdSm80INS1_25CollectiveMainloopFwdSm80ILi4ELi1ELb0EN4cute5tupleIJNS5_1CILi128EEENS7_ILi48EEENS7_ILi96EEEEEELi96ENS_10bfloat16_tEfNS_4arch4Sm80ELb1ELb0ELb0ELb1ELb0ELb1ELb1ELb1EEENS1_21CollectiveEpilogueFwdINS6_IJS8_SA_S9_EEENS6_IJNS7_ILi1EEESI_SI_EEESC_SE_Li128ELb1ELb1ELb1ELb0EEENS1_36VarlenDynamicPersistentTileSchedulerILi128ELi48ELi128ELi128ELb1ELb1ELb0ELb1ELb1ELb1EEEEEEEEEvNT_6ParamsE:
[----:B------:R-:W-:Y:S01]  /*0000*/  LDC R1, c[0x0][0x37c] ;  /* 0x0000df00ff017b82 */ /* 0x000fe20000000800 */
[----:B------:R-:W-:Y:S05]  /*0010*/  EXIT ;  /* 0x000000000000794d */ /* 0x000fea0003800000 */
.L_x_17:
        /* <DEDUP_REMOVED lines=14> */
.L_x_35:


//--------------------- .nv.shared.reserved.0     --------------------------
	.section	.nv.shared.reserved.0,"aw",@nobits
	.weak		__nv_reservedSMEM_offset_0_alias
	.size		__nv_reservedSMEM_offset_0_alias, 0, 64
	.other		__nv_reservedSMEM_offset_0_alias,@"STO_CUDA_RESERVED_SHARED STV_DEFAULT"
__nv_reservedSMEM_offset_0_alias:
	.zero		0
	.zero		64


//--------------------- .nv.global                --------------------------
	.section	.nv.global,"aw",@nobits
.nv.global:
	.type		_ZN82_INTERNAL_67ea0664_46_flash_fwd_hdim96_bf16_split_softcapall_sm80_cu_a6473388_34804cute1_E,@object
	.size		_ZN82_INTERNAL_67ea0664_46_flash_fwd_hdim96_bf16_split_softcapall_sm80_cu_a6473388_34804cute1_E,(_ZN82_INTERNAL_67ea0664_46_flash_fwd_hdim96_bf16_split_softcapall_sm80_cu_a6473388_34804cuda3std3__45__cpo6cbeginE - _ZN82_INTERNAL_67ea0664_46_flash_fwd_hdim96_bf16_split_softcapall_sm80_cu_a6473388_34804cute1_E)
_ZN82_INTERNAL_67ea0664_46_flash_fwd_hdim96_bf16_split_softcapall_sm80_cu_a6473388_34804cute1_E:
	.zero		1
	.type		_ZN82_INTERNAL_67ea0664_46_flash_fwd_hdim96_bf16_split_softcapall_sm80_cu_a6473388_34804cuda3std3__45__cpo6cbeginE,@object
	.size		_ZN82_INTERNAL_67ea0664_46_flash_fwd_hdim96_bf16_split_softcapall_sm80_cu_a6473388_34804cuda3std3__45__cpo6cbeginE,(_ZN82_INTERNAL_67ea0664_46_flash_fwd_hdim96_bf16_split_softcapall_sm80_cu_a6473388_34804cuda3std3__48in_placeE - _ZN82_INTERNAL_67ea0664_46_flash_fwd_hdim96_bf16_split_softcapall_sm80_cu_a6473388_34804cuda3std3__45__cpo6cbeginE)
_ZN82_INTERNAL_67ea0664_46_flash_fwd_hdim96_bf16_split_softcapall_sm80_cu_a6473388_34804cuda3std3__45__cpo6cbeginE:
	.zero		1
	.type		_ZN82_INTERNAL_67ea0664_46_flash_fwd_hdim96_bf16_split_softcapall_sm80_cu_a6473388_34804cuda3std3__48in_placeE,@object
	.size		_ZN82_INTERNAL_67ea0664_46_flash_fwd_hdim96_bf16_split_softcapall_sm80_cu_a6473388_34804cuda3std3__48in_placeE,(_ZN82_INTERNAL_67ea0664_46_flash_fwd_hdim96_bf16_split_softcapall_sm80_cu_a6473388_34804cuda3std6ranges3__45__cpo9iter_moveE - _ZN82_INTERNAL_67ea0664_46_flash_fwd_hdim96_bf16_split_softcapall_sm80_cu_a6473388_34804cuda3std3__48in_placeE)
_ZN82_INTERNAL_67ea0664_46_flash_fwd_hdim96_bf16_split_softcapall_sm80_cu_a6473388_34804cuda3std3__48in_placeE:
	.zero		1
	.type		_ZN82_INTERNAL_67ea0664_46_flash_fwd_hdim96_bf16_split_softcapall_sm80_cu_a6473388_34804cuda3std6ranges3__45__cpo9iter_moveE,@object
	.size		_ZN82_INTERNAL_67ea0664_46_flash_fwd_hdim96_bf16_split_softcapall_sm80_cu_a6473388_34804cuda3std6ranges3__45__cpo9iter_moveE,(_ZN82_INTERNAL_67ea0664_46_flash_fwd_hdim96_bf16_split_softcapall_sm80_cu_a6473388_34804cuda3std3__45__cpo5beginE - _ZN82_INTERNAL_67ea0664_46_flash_fwd_hdim96_bf16_split_softcapall_sm80_cu_a6473388_34804cuda3std6ranges3__45__cpo9iter_moveE)
_ZN82_INTERNAL_67ea0664_46_flash_fwd_hdim96_bf16_split_softcapall_sm80_cu_a6473388_34804cuda3std6ranges3__45__cpo9iter_moveE:
	.zero		1
	.type		_ZN82_INTERNAL_67ea0664_46_flash_fwd_hdim96_bf16_split_softcapall_sm80_cu_a6473388_34804cuda3std3__45__cpo5beginE,@object
	.size		_ZN82_INTERNAL_67ea0664_46_flash_fwd_hdim96_bf16_split_softcapall_sm80_cu_a6473388_34804cuda3std3__45__cpo5beginE,(_ZN82_INTERNAL_67ea0664_46_flash_fwd_hdim96_bf16_split_softcapall_sm80_cu_a6473388_34804cuda3std3__484_GLOBAL__N__67ea0664_46_flash_fwd_hdim96_bf16_split_softcapall_sm80_cu_a6473388_34806ignoreE - _ZN82_INTERNAL_67ea0664_46_flash_fwd_hdim96_bf16_split_softcapall_sm80_cu_a6473388_34804cuda3std3__45__cpo5beginE)
_ZN82_INTERNAL_67ea0664_46_flash_fwd_hdim96_bf16_split_softcapall_sm80_cu_a6473388_34804cuda3std3__45__cpo5beginE:
	.zero		1
	.type		_ZN82_INTERNAL_67ea0664_46_flash_fwd_hdim96_bf16_split_softcapall_sm80_cu_a6473388_34804cuda3std3__484_GLOBAL__N__67ea0664_46_flash_fwd_hdim96_bf16_split_softcapall_sm80_cu_a6473388_34806ignoreE,@object
	.size		_ZN82_INTERNAL_67ea0664_46_flash_fwd_hdim96_bf16_split_softcapall_sm80_cu_a6473388_34804cuda3std3__484_GLOBAL__N__67ea0664_46_flash_fwd_hdim96_bf16_split_softcapall_sm80_cu_a6473388_34806ignoreE,(_ZN82_INTERNAL_67ea0664_46_flash_fwd_hdim96_bf16_split_softcapall_sm80_cu_a6473388_34804cute7productE - _ZN82_INTERNAL_67ea0664_46_flash_fwd_hdim96_bf16_split_softcapall_sm80_cu_a6473388_34804cuda3std3__484_GLOBAL__N__67ea0664_46_flash_fwd_hdim96_bf16_split_softcapall_sm80_cu_a6473388_34806ignoreE)
_ZN82_INTERNAL_67ea0664_46_flash_fwd_hdim96_bf16_split_softcapall_sm80_cu_a6473388_34804cuda3std3__484_GLOBAL__N__67ea0664_46_flash_fwd_hdim96_bf16_split_softcapall_sm80_cu_a6473388_34806ignoreE:
	.zero		1
	.type		_ZN82_INTERNAL_67ea0664_46_flash_fwd_hdim96_bf16_split_softcapall_sm80_cu_a6473388_34804cute7productE,@object
	.size		_ZN82_INTERNAL_67ea0664_46_flash_fwd_hdim96_bf16_split_softcapall_sm80_cu_a6473388_34804cute7productE,(_ZN82_INTERNAL_67ea0664_46_flash_fwd_hdim96_bf16_split_softcapall_sm80_cu_a6473388_34804cuda3std3__45__cpo3endE - _ZN82_INTERNAL_67ea0664_46_flash_fwd_hdim96_bf16_split_softcapall_sm80_cu_a6473388_34804cute7productE)
_ZN82_INTERNAL_67ea0664_46_flash_fwd_hdim96_bf16_split_softcapall_sm80_cu_a6473388_34804cute7productE:
	.zero		1
	.type		_ZN82_INTERNAL_67ea0664_46_flash_fwd_hdim96_bf16_split_softcapall_sm80_cu_a6473388_34804cuda3std3__45__cpo3endE,@object
	.size		_ZN82_INTERNAL_67ea0664_46_flash_fwd_hdim96_bf16_split_softcapall_sm80_cu_a6473388_34804cuda3std3__45__cpo3endE,(_ZN82_INTERNAL_67ea0664_46_flash_fwd_hdim96_bf16_split_softcapall_sm80_cu_a6473388_34804cuda3std3__419piecewise_constructE - _ZN82_INTERNAL_67ea0664_46_flash_fwd_hdim96_bf16_split_softcapall_sm80_cu_a6473388_34804cuda3std3__45__cpo3endE)
_ZN82_INTERNAL_67ea0664_46_flash_fwd_hdim96_bf16_split_softcapall_sm80_cu_a6473388_34804cuda3std3__45__cpo3endE:
	.zero		1
	.type		_ZN82_INTERNAL_67ea0664_46_flash_fwd_hdim96_bf16_split_softcapall_sm80_cu_a6473388_34804cuda3std3__419piecewise_constructE,@object
	.size		_ZN82_INTERNAL_67ea0664_46_flash_fwd_hdim96_bf16_split_softcapall_sm80_cu_a6473388_34804cuda3std3__419piecewise_constructE,(_ZN82_INTERNAL_67ea0664_46_flash_fwd_hdim96_bf16_split_softcapall_sm80_cu_a6473388_34804cuda3std3__45__cpo4cendE - _ZN82_INTERNAL_67ea0664_46_flash_fwd_hdim96_bf16_split_softcapall_sm80_cu_a6473388_34804cuda3std3__419piecewise_constructE)
_ZN82_INTERNAL_67ea0664_46_flash_fwd_hdim96_bf16_split_softcapall_sm80_cu_a6473388_34804cuda3std3__419piecewise_constructE:
	.zero		1
	.type		_ZN82_INTERNAL_67ea0664_46_flash_fwd_hdim96_bf16_split_softcapall_sm80_cu_a6473388_34804cuda3std3__45__cpo4cendE,@object
	.size		_ZN82_INTERNAL_67ea0664_46_flash_fwd_hdim96_bf16_split_softcapall_sm80_cu_a6473388_34804cuda3std3__45__cpo4cendE,(_ZN82_INTERNAL_67ea0664_46_flash_fwd_hdim96_bf16_split_softcapall_sm80_cu_a6473388_34804cuda3std6ranges3__45__cpo4swapE - _ZN82_INTERNAL_67ea0664_46_flash_fwd_hdim96_bf16_split_softcapall_sm80_cu_a6473388_34804cuda3std3__45__cpo4cendE)
_ZN82_INTERNAL_67ea0664_46_flash_fwd_hdim96_bf16_split_softcapall_sm80_cu_a6473388_34804cuda3std3__45__cpo4cendE:
	.zero		1
	.type		_ZN82_INTERNAL_67ea0664_46_flash_fwd_hdim96_bf16_split_softcapall_sm80_cu_a6473388_34804cuda3std6ranges3__45__cpo4swapE,@object
	.size		_ZN82_INTERNAL_67ea0664_46_flash_fwd_hdim96_bf16_split_softcapall_sm80_cu_a6473388_34804cuda3std6ranges3__45__cpo4swapE,(.L_7 - _ZN82_INTERNAL_67ea0664_46_flash_fwd_hdim96_bf16_split_softcapall_sm80_cu_a6473388_34804cuda3std6ranges3__45__cpo4swapE)
_ZN82_INTERNAL_67ea0664_46_flash_fwd_hdim96_bf16_split_softcapall_sm80_cu_a6473388_34804cuda3std6ranges3__45__cpo4swapE:
	.zero		1
.L_7:


//--------------------- .nv.constant0._ZN7cutlass13device_kernelIN5flash19enable_sm80_to_sm89INS1_16FlashAttnFwdSm80INS1_25CollectiveMainloopFwdSm80ILi4ELi1ELb0EN4cute5tupleIJNS5_1CILi128EEENS7_ILi64EEENS7_ILi96EEEEEELi96ENS_10bfloat16_tEfNS_4arch4Sm80ELb0ELb0ELb1ELb0ELb0ELb0ELb1ELb1EEENS1_21CollectiveEpilogueFwdINS6_IJS8_SA_S9_EEENS6_IJNS7_ILi1EEESI_SI_EEESC_SE_Li128ELb0ELb1ELb1ELb0EEENS1_19SingleTileSchedulerILb0ELb1ELb1ELi128EEEEEEEEEvNT_6ParamsE --------------------------
	.section	.nv.constant0._ZN7cutlass13device_kernelIN5flash19enable_sm80_to_sm89INS1_16FlashAttnFwdSm80INS1_25CollectiveMainloopFwdSm80ILi4ELi1ELb0EN4cute5tupleIJNS5_1CILi128EEENS7_ILi64EEENS7_ILi96EEEEEELi96ENS_10bfloat16_tEfNS_4arch4Sm80ELb0ELb0ELb1ELb0ELb0ELb0ELb1ELb1EEENS1_21CollectiveEpilogueFwdINS6_IJS8_SA_S9_EEENS6_IJNS7_ILi1EEESI_SI_EEESC_SE_Li128ELb0ELb1ELb1ELb0EEENS1_19SingleTileSchedulerILb0ELb1ELb1ELi128EEEEEEEEEvNT_6ParamsE,"a",@progbits
	.sectionflags	@""
	.align	4
.nv.constant0._ZN7cutlass13device_kernelIN5flash19enable_sm80_to_sm89INS1_16FlashAttnFwdSm80INS1_25CollectiveMainloopFwdSm80ILi4ELi1ELb0EN4cute5tupleIJNS5_1CILi128EEENS7_ILi64EEENS7_ILi96EEEEEELi96ENS_10bfloat16_tEfNS_4arch4Sm80ELb0ELb0ELb1ELb0ELb0ELb0ELb1ELb1EEENS1_21CollectiveEpilogueFwdINS6_IJS8_SA_S9_EEENS6_IJNS7_ILi1EEESI_SI_EEESC_SE_Li128ELb0ELb1ELb1ELb0EEENS1_19SingleTileSchedulerILb0ELb1ELb1ELi128EEEEEEEEEvNT_6ParamsE:
	.zero		1944


//--------------------- .nv.constant0._ZN7cutlass13device_kernelIN5flash19enable_sm80_to_sm89INS1_16FlashAttnFwdSm80INS1_25CollectiveMainloopFwdSm80ILi4ELi1ELb0EN4cute5tupleIJNS5_1CILi128EEENS7_ILi48EEENS7_ILi96EEEEEELi96ENS_10bfloat16_tEfNS_4arch4Sm80ELb0ELb0ELb1ELb1ELb0ELb0ELb1ELb1EEENS1_21CollectiveEpilogueFwdINS6_IJS8_SA_S9_EEENS6_IJNS7_ILi1EEESI_SI_EEESC_SE_Li128ELb1ELb1ELb1ELb0EEENS1_36VarlenDynamicPersistentTileSchedulerILi128ELi48ELi128ELi128ELb1ELb1ELb0ELb0ELb1ELb1EEEEEEEEEvNT_6ParamsE --------------------------
	.section	.nv.constant0._ZN7cutlass13device_kernelIN5flash19enable_sm80_to_sm89INS1_16FlashAttnFwdSm80INS1_25CollectiveMainloopFwdSm80ILi4ELi1ELb0EN4cute5tupleIJNS5_1CILi128EEENS7_ILi48EEENS7_ILi96EEEEEELi96ENS_10bfloat16_tEfNS_4arch4Sm80ELb0ELb0ELb1ELb1ELb0ELb0ELb1ELb1EEENS1_21CollectiveEpilogueFwdINS6_IJS8_SA_S9_EEENS6_IJNS7_ILi1EEESI_SI_EEESC_SE_Li128ELb1ELb1ELb1ELb0EEENS1_36VarlenDynamicPersistentTileSchedulerILi128ELi48ELi128ELi128ELb1ELb1ELb0ELb0ELb1ELb1EEEEEEEEEvNT_6ParamsE,"a",@progbits
	.sectionflags	@""
	.align	4
.nv.constant0._ZN7cutlass13device_kernelIN5flash19enable_sm80_to_sm89INS1_16FlashAttnFwdSm80INS1_25CollectiveMainloopFwdSm80ILi4ELi1ELb0EN4cute5tupleIJNS5_1CILi128EEENS7_ILi48EEENS7_ILi96EEEEEELi96ENS_10bfloat16_tEfNS_4arch4Sm80ELb0ELb0ELb1ELb1ELb0ELb0ELb1ELb1EEENS1_21CollectiveEpilogueFwdINS6_IJS8_SA_S9_EEENS6_IJNS7_ILi1EEESI_SI_EEESC_SE_Li128ELb1ELb1ELb1ELb0EEENS1_36VarlenDynamicPersistentTileSchedulerILi128ELi48ELi128ELi128ELb1ELb1ELb0ELb0ELb1ELb1EEEEEEEEEvNT_6ParamsE:
	.zero		1976


//--------------------- .nv.constant0._ZN7cutlass13device_kernelIN5flash19enable_sm80_to_sm89INS1_16FlashAttnFwdSm80INS1_25CollectiveMainloopFwdSm80ILi4ELi1ELb0EN4cute5tupleIJNS5_1CILi128EEENS7_ILi48EEENS7_ILi96EEEEEELi96ENS_10bfloat16_tEfNS_4arch4Sm80ELb0ELb0ELb1ELb1ELb0ELb1ELb1ELb1EEENS1_21CollectiveEpilogueFwdINS6_IJS8_SA_S9_EEENS6_IJNS7_ILi1EEESI_SI_EEESC_SE_Li128ELb1ELb1ELb1ELb0EEENS1_36VarlenDynamicPersistentTileSchedulerILi128ELi48ELi128ELi128ELb1ELb1ELb0ELb0ELb1ELb1EEEEEEEEEvNT_6ParamsE --------------------------
	.section	.nv.constant0._ZN7cutlass13device_kernelIN5flash19enable_sm80_to_sm89INS1_16FlashAttnFwdSm80INS1_25CollectiveMainloopFwdSm80ILi4ELi1ELb0EN4cute5tupleIJNS5_1CILi128EEENS7_ILi48EEENS7_ILi96EEEEEELi96ENS_10bfloat16_tEfNS_4arch4Sm80ELb0ELb0ELb1ELb1ELb0ELb1ELb1ELb1EEENS1_21CollectiveEpilogueFwdINS6_IJS8_SA_S9_EEENS6_IJNS7_ILi1EEESI_SI_EEESC_SE_Li128ELb1ELb1ELb1ELb0EEENS1_36VarlenDynamicPersistentTileSchedulerILi128ELi48ELi128ELi128ELb1ELb1ELb0ELb0ELb1ELb1EEEEEEEEEvNT_6ParamsE,"a",@progbits
	.sectionflags	@""
	.align	4
.nv.constant0._ZN7cutlass13device_kernelIN5flash19enable_sm80_to_sm89INS1_16FlashAttnFwdSm80INS1_25CollectiveMainloopFwdSm80ILi4ELi1ELb0EN4cute5tupleIJNS5_1CILi128EEENS7_ILi48EEENS7_ILi96EEEEEELi96ENS_10bfloat16_tEfNS_4arch4Sm80ELb0ELb0ELb1ELb1ELb0ELb1ELb1ELb1EEENS1_21CollectiveEpilogueFwdINS6_IJS8_SA_S9_EEENS6_IJNS7_ILi1EEESI_SI_EEESC_SE_Li128ELb1ELb1ELb1ELb0EEENS1_36VarlenDynamicPersistentTileSchedulerILi128ELi48ELi128ELi128ELb1ELb1ELb0ELb0ELb1ELb1EEEEEEEEEvNT_6ParamsE:
	.zero		1976


//--------------------- .nv.constant0._ZN7cutlass13device_kernelIN5flash19enable_sm80_to_sm89INS1_16FlashAttnFwdSm80INS1_25CollectiveMainloopFwdSm80ILi4ELi1ELb0EN4cute5tupleIJNS5_1CILi128EEENS7_ILi48EEENS7_ILi96EEEEEELi96ENS_10bfloat16_tEfNS_4arch4Sm80ELb0ELb1ELb1ELb0ELb0ELb0ELb1ELb1EEENS1_21CollectiveEpilogueFwdINS6_IJS8_SA_S9_EEENS6_IJNS7_ILi1EEESI_SI_EEESC_SE_Li128ELb0ELb1ELb1ELb0EEENS1_19SingleTileSchedulerILb0ELb1ELb1ELi128EEEEEEEEEvNT_6ParamsE --------------------------
	.section	.nv.constant0._ZN7cutlass13device_kernelIN5flash19enable_sm80_to_sm89INS1_16FlashAttnFwdSm80INS1_25CollectiveMainloopFwdSm80ILi4ELi1ELb0EN4cute5tupleIJNS5_1CILi128EEENS7_ILi48EEENS7_ILi96EEEEEELi96ENS_10bfloat16_tEfNS_4arch4Sm80ELb0ELb1ELb1ELb0ELb0ELb0ELb1ELb1EEENS1_21CollectiveEpilogueFwdINS6_IJS8_SA_S9_EEENS6_IJNS7_ILi1EEESI_SI_EEESC_SE_Li128ELb0ELb1ELb1ELb0EEENS1_19SingleTileSchedulerILb0ELb1ELb1ELi128EEEEEEEEEvNT_6ParamsE,"a",@progbits
	.sectionflags	@""
	.align	4
.nv.constant0._ZN7cutlass13device_kernelIN5flash19enable_sm80_to_sm89INS1_16FlashAttnFwdSm80INS1_25CollectiveMainloopFwdSm80ILi4ELi1ELb0EN4cute5tupleIJNS5_1CILi128EEENS7_ILi48EEENS7_ILi96EEEEEELi96ENS_10bfloat16_tEfNS_4arch4Sm80ELb0ELb1ELb1ELb0ELb0ELb0ELb1ELb1EEENS1_21CollectiveEpilogueFwdINS6_IJS8_SA_S9_EEENS6_IJNS7_ILi1EEESI_SI_EEESC_SE_Li128ELb0ELb1ELb1ELb0EEENS1_19SingleTileSchedulerILb0ELb1ELb1ELi128EEEEEEEEEvNT_6ParamsE:
	.zero		1944


//--------------------- .nv.constant0._ZN7cutlass13device_kernelIN5flash19enable_sm80_to_sm89INS1_16FlashAttnFwdSm80INS1_25CollectiveMainloopFwdSm80ILi4ELi1ELb0EN4cute5tupleIJNS5_1CILi128EEENS7_ILi48EEENS7_ILi96EEEEEELi96ENS_10bfloat16_tEfNS_4arch4Sm80ELb0ELb1ELb1ELb1ELb0ELb0ELb1ELb1EEENS1_21CollectiveEpilogueFwdINS6_IJS8_SA_S9_EEENS6_IJNS7_ILi1EEESI_SI_EEESC_SE_Li128ELb1ELb1ELb1ELb0EEENS1_36VarlenDynamicPersistentTileSchedulerILi128ELi48ELi128ELi128ELb1ELb1ELb0ELb1ELb0ELb1EEEEEEEEEvNT_6ParamsE --------------------------
	.section	.nv.constant0._ZN7cutlass13device_kernelIN5flash19enable_sm80_to_sm89INS1_16FlashAttnFwdSm80INS1_25CollectiveMainloopFwdSm80ILi4ELi1ELb0EN4cute5tupleIJNS5_1CILi128EEENS7_ILi48EEENS7_ILi96EEEEEELi96ENS_10bfloat16_tEfNS_4arch4Sm80ELb0ELb1ELb1ELb1ELb0ELb0ELb1ELb1EEENS1_21CollectiveEpilogueFwdINS6_IJS8_SA_S9_EEENS6_IJNS7_ILi1EEESI_SI_EEESC_SE_Li128ELb1ELb1ELb1ELb0EEENS1_36VarlenDynamicPersistentTileSchedulerILi128ELi48ELi128ELi128ELb1ELb1ELb0ELb1ELb0ELb1EEEEEEEEEvNT_6ParamsE,"a",@progbits
	.sectionflags	@""
	.align	4
.nv.constant0._ZN7cutlass13device_kernelIN5flash19enable_sm80_to_sm89INS1_16FlashAttnFwdSm80INS1_25CollectiveMainloopFwdSm80ILi4ELi1ELb0EN4cute5tupleIJNS5_1CILi128EEENS7_ILi48EEENS7_ILi96EEEEEELi96ENS_10bfloat16_tEfNS_4arch4Sm80ELb0ELb1ELb1ELb1ELb0ELb0ELb1ELb1EEENS1_21CollectiveEpilogueFwdINS6_IJS8_SA_S9_EEENS6_IJNS7_ILi1EEESI_SI_EEESC_SE_Li128ELb1ELb1ELb1ELb0EEENS1_36VarlenDynamicPersistentTileSchedulerILi128ELi48ELi128ELi128ELb1ELb1ELb0ELb1ELb0ELb1EEEEEEEEEvNT_6ParamsE:
	.zero		1976


//--------------------- .nv.constant0._ZN7cutlass13device_kernelIN5flash19enable_sm80_to_sm89INS1_16FlashAttnFwdSm80INS1_25CollectiveMainloopFwdSm80ILi4ELi1ELb0EN4cute5tupleIJNS5_1CILi128EEENS7_ILi48EEENS7_ILi96EEEEEELi96ENS_10bfloat16_tEfNS_4arch4Sm80ELb0ELb1ELb1ELb1ELb0ELb1ELb1ELb1EEENS1_21CollectiveEpilogueFwdINS6_IJS8_SA_S9_EEENS6_IJNS7_ILi1EEESI_SI_EEESC_SE_Li128ELb1ELb1ELb1ELb0EEENS1_36VarlenDynamicPersistentTileSchedulerILi128ELi48ELi128ELi128ELb1ELb1ELb0ELb1ELb0ELb1EEEEEEEEEvNT_6ParamsE --------------------------
	.section	.nv.constant0._ZN7cutlass13device_kernelIN5flash19enable_sm80_to_sm89INS1_16FlashAttnFwdSm80INS1_25CollectiveMainloopFwdSm80ILi4ELi1ELb0EN4cute5tupleIJNS5_1CILi128EEENS7_ILi48EEENS7_ILi96EEEEEELi96ENS_10bfloat16_tEfNS_4arch4Sm80ELb0ELb1ELb1ELb1ELb0ELb1ELb1ELb1EEENS1_21CollectiveEpilogueFwdINS6_IJS8_SA_S9_EEENS6_IJNS7_ILi1EEESI_SI_EEESC_SE_Li128ELb1ELb1ELb1ELb0EEENS1_36VarlenDynamicPersistentTileSchedulerILi128ELi48ELi128ELi128ELb1ELb1ELb0ELb1ELb0ELb1EEEEEEEEEvNT_6ParamsE,"a",@progbits
	.sectionflags	@""
	.align	4
.nv.constant0._ZN7cutlass13device_kernelIN5flash19enable_sm80_to_sm89INS1_16FlashAttnFwdSm80INS1_25CollectiveMainloopFwdSm80ILi4ELi1ELb0EN4cute5tupleIJNS5_1CILi128EEENS7_ILi48EEENS7_ILi96EEEEEELi96ENS_10bfloat16_tEfNS_4arch4Sm80ELb0ELb1ELb1ELb1ELb0ELb1ELb1ELb1EEENS1_21CollectiveEpilogueFwdINS6_IJS8_SA_S9_EEENS6_IJNS7_ILi1EEESI_SI_EEESC_SE_Li128ELb1ELb1ELb1ELb0EEENS1_36VarlenDynamicPersistentTileSchedulerILi128ELi48ELi128ELi128ELb1ELb1ELb0ELb1ELb0ELb1EEEEEEEEEvNT_6ParamsE:
	.zero		1976


//--------------------- .nv.constant0._ZN7cutlass13device_kernelIN5flash19enable_sm80_to_sm89INS1_16FlashAttnFwdSm80INS1_25CollectiveMainloopFwdSm80ILi4ELi1ELb0EN4cute5tupleIJNS5_1CILi128EEENS7_ILi64EEENS7_ILi96EEEEEELi96ENS_10bfloat16_tEfNS_4arch4Sm80ELb1ELb0ELb1ELb0ELb0ELb0ELb1ELb1EEENS1_21CollectiveEpilogueFwdINS6_IJS8_SA_S9_EEENS6_IJNS7_ILi1EEESI_SI_EEESC_SE_Li128ELb0ELb1ELb1ELb0EEENS1_30DynamicPersistentTileSchedulerILi128ELi128ELb1ELb1ELb0EEEEEEEEEvNT_6ParamsE --------------------------
	.section	.nv.constant0._ZN7cutlass13device_kernelIN5flash19enable_sm80_to_sm89INS1_16FlashAttnFwdSm80INS1_25CollectiveMainloopFwdSm80ILi4ELi1ELb0EN4cute5tupleIJNS5_1CILi128EEENS7_ILi64EEENS7_ILi96EEEEEELi96ENS_10bfloat16_tEfNS_4arch4Sm80ELb1ELb0ELb1ELb0ELb0ELb0ELb1ELb1EEENS1_21CollectiveEpilogueFwdINS6_IJS8_SA_S9_EEENS6_IJNS7_ILi1EEESI_SI_EEESC_SE_Li128ELb0ELb1ELb1ELb0EEENS1_30DynamicPersistentTileSchedulerILi128ELi128ELb1ELb1ELb0EEEEEEEEEvNT_6ParamsE,"a",@progbits
	.sectionflags	@""
	.align	4
.nv.constant0._ZN7cutlass13device_kernelIN5flash19enable_sm80_to_sm89INS1_16FlashAttnFwdSm80INS1_25CollectiveMainloopFwdSm80ILi4ELi1ELb0EN4cute5tupleIJNS5_1CILi128EEENS7_ILi64EEENS7_ILi96EEEEEELi96ENS_10bfloat16_tEfNS_4arch4Sm80ELb1ELb0ELb1ELb0ELb0ELb0ELb1ELb1EEENS1_21CollectiveEpilogueFwdINS6_IJS8_SA_S9_EEENS6_IJNS7_ILi1EEESI_SI_EEESC_SE_Li128ELb0ELb1ELb1ELb0EEENS1_30DynamicPersistentTileSchedulerILi128ELi128ELb1ELb1ELb0EEEEEEEEEvNT_6ParamsE:
	.zero		1960


//--------------------- .nv.constant0._ZN7cutlass13device_kernelIN5flash19enable_sm80_to_sm89INS1_16FlashAttnFwdSm80INS1_25CollectiveMainloopFwdSm80ILi4ELi1ELb0EN4cute5tupleIJNS5_1CILi128EEENS7_ILi48EEENS7_ILi96EEEEEELi96ENS_10bfloat16_tEfNS_4arch4Sm80ELb1ELb0ELb1ELb1ELb0ELb0ELb1ELb1EEENS1_21CollectiveEpilogueFwdINS6_IJS8_SA_S9_EEENS6_IJNS7_ILi1EEESI_SI_EEESC_SE_Li128ELb1ELb1ELb1ELb0EEENS1_36VarlenDynamicPersistentTileSchedulerILi128ELi48ELi128ELi128ELb1ELb1ELb0ELb1ELb1ELb1EEEEEEEEEvNT_6ParamsE --------------------------
	.section	.nv.constant0._ZN7cutlass13device_kernelIN5flash19enable_sm80_to_sm89INS1_16FlashAttnFwdSm80INS1_25CollectiveMainloopFwdSm80ILi4ELi1ELb0EN4cute5tupleIJNS5_1CILi128EEENS7_ILi48EEENS7_ILi96EEEEEELi96ENS_10bfloat16_tEfNS_4arch4Sm80ELb1ELb0ELb1ELb1ELb0ELb0ELb1ELb1EEENS1_21CollectiveEpilogueFwdINS6_IJS8_SA_S9_EEENS6_IJNS7_ILi1EEESI_SI_EEESC_SE_Li128ELb1ELb1ELb1ELb0EEENS1_36VarlenDynamicPersistentTileSchedulerILi128ELi48ELi128ELi128ELb1ELb1ELb0ELb1ELb1ELb1EEEEEEEEEvNT_6ParamsE,"a",@progbits
	.sectionflags	@""
	.align	4
.nv.constant0._ZN7cutlass13device_kernelIN5flash19enable_sm80_to_sm89INS1_16FlashAttnFwdSm80INS1_25CollectiveMainloopFwdSm80ILi4ELi1ELb0EN4cute5tupleIJNS5_1CILi128EEENS7_ILi48EEENS7_ILi96EEEEEELi96ENS_10bfloat16_tEfNS_4arch4Sm80ELb1ELb0ELb1ELb1ELb0ELb0ELb1ELb1EEENS1_21CollectiveEpilogueFwdINS6_IJS8_SA_S9_EEENS6_IJNS7_ILi1EEESI_SI_EEESC_SE_Li128ELb1ELb1ELb1ELb0EEENS1_36VarlenDynamicPersistentTileSchedulerILi128ELi48ELi128ELi128ELb1ELb1ELb0ELb1ELb1ELb1EEEEEEEEEvNT_6ParamsE:
	.zero		1976


//--------------------- .nv.constant0._ZN7cutlass13device_kernelIN5flash19enable_sm80_to_sm89INS1_16FlashAttnFwdSm80INS1_25CollectiveMainloopFwdSm80ILi4ELi1ELb0EN4cute5tupleIJNS5_1CILi128EEENS7_ILi48EEENS7_ILi96EEEEEELi96ENS_10bfloat16_tEfNS_4arch4Sm80ELb1ELb0ELb1ELb1ELb0ELb1ELb1ELb1EEENS1_21CollectiveEpilogueFwdINS6_IJS8_SA_S9_EEENS6_IJNS7_ILi1EEESI_SI_EEESC_SE_Li128ELb1ELb1ELb1ELb0EEENS1_36VarlenDynamicPersistentTileSchedulerILi128ELi48ELi128ELi128ELb1ELb1ELb0ELb1ELb1ELb1EEEEEEEEEvNT_6ParamsE --------------------------
	.section	.nv.constant0._ZN7cutlass13device_kernelIN5flash19enable_sm80_to_sm89INS1_16FlashAttnFwdSm80INS1_25CollectiveMainloopFwdSm80ILi4ELi1ELb0EN4cute5tupleIJNS5_1CILi128EEENS7_ILi48EEENS7_ILi96EEEEEELi96ENS_10bfloat16_tEfNS_4arch4Sm80ELb1ELb0ELb1ELb1ELb0ELb1ELb1ELb1EEENS1_21CollectiveEpilogueFwdINS6_IJS8_SA_S9_EEENS6_IJNS7_ILi1EEESI_SI_EEESC_SE_Li128ELb1ELb1ELb1ELb0EEENS1_36VarlenDynamicPersistentTileSchedulerILi128ELi48ELi128ELi128ELb1ELb1ELb0ELb1ELb1ELb1EEEEEEEEEvNT_6ParamsE,"a",@progbits
	.sectionflags	@""
	.align	4
.nv.constant0._ZN7cutlass13device_kernelIN5flash19enable_sm80_to_sm89INS1_16FlashAttnFwdSm80INS1_25CollectiveMainloopFwdSm80ILi4ELi1ELb0EN4cute5tupleIJNS5_1CILi128EEENS7_ILi48EEENS7_ILi96EEEEEELi96ENS_10bfloat16_tEfNS_4arch4Sm80ELb1ELb0ELb1ELb1ELb0ELb1ELb1ELb1EEENS1_21CollectiveEpilogueFwdINS6_IJS8_SA_S9_EEENS6_IJNS7_ILi1EEESI_SI_EEESC_SE_Li128ELb1ELb1ELb1ELb0EEENS1_36VarlenDynamicPersistentTileSchedulerILi128ELi48ELi128ELi128ELb1ELb1ELb0ELb1ELb1ELb1EEEEEEEEEvNT_6ParamsE:
	.zero		1976


//--------------------- .nv.constant0._ZN7cutlass13device_kernelIN5flash19enable_sm80_to_sm89INS1_16FlashAttnFwdSm80INS1_25CollectiveMainloopFwdSm80ILi4ELi1ELb0EN4cute5tupleIJNS5_1CILi128EEENS7_ILi64EEENS7_ILi96EEEEEELi96ENS_10bfloat16_tEfNS_4arch4Sm80ELb0ELb0ELb0ELb0ELb0ELb0ELb1ELb1EEENS1_21CollectiveEpilogueFwdINS6_IJS8_SA_S9_EEENS6_IJNS7_ILi1EEESI_SI_EEESC_SE_Li128ELb0ELb1ELb1ELb0EEENS1_19SingleTileSchedulerILb0ELb1ELb1ELi128EEEEEEEEEvNT_6ParamsE --------------------------
	.section	.nv.constant0._ZN7cutlass13device_kernelIN5flash19enable_sm80_to_sm89INS1_16FlashAttnFwdSm80INS1_25CollectiveMainloopFwdSm80ILi4ELi1ELb0EN4cute5tupleIJNS5_1CILi128EEENS7_ILi64EEENS7_ILi96EEEEEELi96ENS_10bfloat16_tEfNS_4arch4Sm80ELb0ELb0ELb0ELb0ELb0ELb0ELb1ELb1EEENS1_21CollectiveEpilogueFwdINS6_IJS8_SA_S9_EEENS6_IJNS7_ILi1EEESI_SI_EEESC_SE_Li128ELb0ELb1ELb1ELb0EEENS1_19SingleTileSchedulerILb0ELb1ELb1ELi128EEEEEEEEEvNT_6ParamsE,"a",@progbits
	.sectionflags	@""
	.align	4
.nv.constant0._ZN7cutlass13device_kernelIN5flash19enable_sm80_to_sm89INS1_16FlashAttnFwdSm80INS1_25CollectiveMainloopFwdSm80ILi4ELi1ELb0EN4cute5tupleIJNS5_1CILi128EEENS7_ILi64EEENS7_ILi96EEEEEELi96ENS_10bfloat16_tEfNS_4arch4Sm80ELb0ELb0ELb0ELb0ELb0ELb0ELb1ELb1EEENS1_21CollectiveEpilogueFwdINS6_IJS8_SA_S9_EEENS6_IJNS7_ILi1EEESI_SI_EEESC_SE_Li128ELb0ELb1ELb1ELb0EEENS1_19SingleTileSchedulerILb0ELb1ELb1ELi128EEEEEEEEEvNT_6ParamsE:
	.zero		1944


//--------------------- .nv.constant0._ZN7cutlass13device_kernelIN5flash19enable_sm80_to_sm89INS1_16FlashAttnFwdSm80INS1_25CollectiveMainloopFwdSm80ILi4ELi1ELb0EN4cute5tupleIJNS5_1CILi128EEENS7_ILi48EEENS7_ILi96EEEEEELi96ENS_10bfloat16_tEfNS_4arch4Sm80ELb0ELb0ELb0ELb1ELb0ELb0ELb1ELb1EEENS1_21CollectiveEpilogueFwdINS6_IJS8_SA_S9_EEENS6_IJNS7_ILi1EEESI_SI_EEESC_SE_Li128ELb1ELb1ELb1ELb0EEENS1_36VarlenDynamicPersistentTileSchedulerILi128ELi48ELi128ELi128ELb1ELb1ELb0ELb0ELb1ELb1EEEEEEEEEvNT_6ParamsE --------------------------
	.section	.nv.constant0._ZN7cutlass13device_kernelIN5flash19enable_sm80_to_sm89INS1_16FlashAttnFwdSm80INS1_25CollectiveMainloopFwdSm80ILi4ELi1ELb0EN4cute5tupleIJNS5_1CILi128EEENS7_ILi48EEENS7_ILi96EEEEEELi96ENS_10bfloat16_tEfNS_4arch4Sm80ELb0ELb0ELb0ELb1ELb0ELb0ELb1ELb1EEENS1_21CollectiveEpilogueFwdINS6_IJS8_SA_S9_EEENS6_IJNS7_ILi1EEESI_SI_EEESC_SE_Li128ELb1ELb1ELb1ELb0EEENS1_36VarlenDynamicPersistentTileSchedulerILi128ELi48ELi128ELi128ELb1ELb1ELb0ELb0ELb1ELb1EEEEEEEEEvNT_6ParamsE,"a",@progbits
	.sectionflags	@""
	.align	4
.nv.constant0._ZN7cutlass13device_kernelIN5flash19enable_sm80_to_sm89INS1_16FlashAttnFwdSm80INS1_25CollectiveMainloopFwdSm80ILi4ELi1ELb0EN4cute5tupleIJNS5_1CILi128EEENS7_ILi48EEENS7_ILi96EEEEEELi96ENS_10bfloat16_tEfNS_4arch4Sm80ELb0ELb0ELb0ELb1ELb0ELb0ELb1ELb1EEENS1_21CollectiveEpilogueFwdINS6_IJS8_SA_S9_EEENS6_IJNS7_ILi1EEESI_SI_EEESC_SE_Li128ELb1ELb1ELb1ELb0EEENS1_36VarlenDynamicPersistentTileSchedulerILi128ELi48ELi128ELi128ELb1ELb1ELb0ELb0ELb1ELb1EEEEEEEEEvNT_6ParamsE:
	.zero		1976


//--------------------- .nv.constant0._ZN7cutlass13device_kernelIN5flash19enable_sm80_to_sm89INS1_16FlashAttnFwdSm80INS1_25CollectiveMainloopFwdSm80ILi4ELi1ELb0EN4cute5tupleIJNS5_1CILi128EEENS7_ILi48EEENS7_ILi96EEEEEELi96ENS_10bfloat16_tEfNS_4arch4Sm80ELb0ELb0ELb0ELb1ELb0ELb1ELb1ELb1EEENS1_21CollectiveEpilogueFwdINS6_IJS8_SA_S9_EEENS6_IJNS7_ILi1EEESI_SI_EEESC_SE_Li128ELb1ELb1ELb1ELb0EEENS1_36VarlenDynamicPersistentTileSchedulerILi128ELi48ELi128ELi128ELb1ELb1ELb0ELb0ELb1ELb1EEEEEEEEEvNT_6ParamsE --------------------------
	.section	.nv.constant0._ZN7cutlass13device_kernelIN5flash19enable_sm80_to_sm89INS1_16FlashAttnFwdSm80INS1_25CollectiveMainloopFwdSm80ILi4ELi1ELb0EN4cute5tupleIJNS5_1CILi128EEENS7_ILi48EEENS7_ILi96EEEEEELi96ENS_10bfloat16_tEfNS_4arch4Sm80ELb0ELb0ELb0ELb1ELb0ELb1ELb1ELb1EEENS1_21CollectiveEpilogueFwdINS6_IJS8_SA_S9_EEENS6_IJNS7_ILi1EEESI_SI_EEESC_SE_Li128ELb1ELb1ELb1ELb0EEENS1_36VarlenDynamicPersistentTileSchedulerILi128ELi48ELi128ELi128ELb1ELb1ELb0ELb0ELb1ELb1EEEEEEEEEvNT_6ParamsE,"a",@progbits
	.sectionflags	@""
	.align	4
.nv.constant0._ZN7cutlass13device_kernelIN5flash19enable_sm80_to_sm89INS1_16FlashAttnFwdSm80INS1_25CollectiveMainloopFwdSm80ILi4ELi1ELb0EN4cute5tupleIJNS5_1CILi128EEENS7_ILi48EEENS7_ILi96EEEEEELi96ENS_10bfloat16_tEfNS_4arch4Sm80ELb0ELb0ELb0ELb1ELb0ELb1ELb1ELb1EEENS1_21CollectiveEpilogueFwdINS6_IJS8_SA_S9_EEENS6_IJNS7_ILi1EEESI_SI_EEESC_SE_Li128ELb1ELb1ELb1ELb0EEENS1_36VarlenDynamicPersistentTileSchedulerILi128ELi48ELi128ELi128ELb1ELb1ELb0ELb0ELb1ELb1EEEEEEEEEvNT_6ParamsE:
	.zero		1976


//--------------------- .nv.constant0._ZN7cutlass13device_kernelIN5flash19enable_sm80_to_sm89INS1_16FlashAttnFwdSm80INS1_25CollectiveMainloopFwdSm80ILi4ELi1ELb0EN4cute5tupleIJNS5_1CILi128EEENS7_ILi48EEENS7_ILi96EEEEEELi96ENS_10bfloat16_tEfNS_4arch4Sm80ELb0ELb1ELb0ELb0ELb0ELb0ELb1ELb1EEENS1_21CollectiveEpilogueFwdINS6_IJS8_SA_S9_EEENS6_IJNS7_ILi1EEESI_SI_EEESC_SE_Li128ELb0ELb1ELb1ELb0EEENS1_19SingleTileSchedulerILb0ELb1ELb1ELi128EEEEEEEEEvNT_6ParamsE --------------------------
	.section	.nv.constant0._ZN7cutlass13device_kernelIN5flash19enable_sm80_to_sm89INS1_16FlashAttnFwdSm80INS1_25CollectiveMainloopFwdSm80ILi4ELi1ELb0EN4cute5tupleIJNS5_1CILi128EEENS7_ILi48EEENS7_ILi96EEEEEELi96ENS_10bfloat16_tEfNS_4arch4Sm80ELb0ELb1ELb0ELb0ELb0ELb0ELb1ELb1EEENS1_21CollectiveEpilogueFwdINS6_IJS8_SA_S9_EEENS6_IJNS7_ILi1EEESI_SI_EEESC_SE_Li128ELb0ELb1ELb1ELb0EEENS1_19SingleTileSchedulerILb0ELb1ELb1ELi128EEEEEEEEEvNT_6ParamsE,"a",@progbits
	.sectionflags	@""
	.align	4
.nv.constant0._ZN7cutlass13device_kernelIN5flash19enable_sm80_to_sm89INS1_16FlashAttnFwdSm80INS1_25CollectiveMainloopFwdSm80ILi4ELi1ELb0EN4cute5tupleIJNS5_1CILi128EEENS7_ILi48EEENS7_ILi96EEEEEELi96ENS_10bfloat16_tEfNS_4arch4Sm80ELb0ELb1ELb0ELb0ELb0ELb0ELb1ELb1EEENS1_21CollectiveEpilogueFwdINS6_IJS8_SA_S9_EEENS6_IJNS7_ILi1EEESI_SI_EEESC_SE_Li128ELb0ELb1ELb1ELb0EEENS1_19SingleTileSchedulerILb0ELb1ELb1ELi128EEEEEEEEEvNT_6ParamsE:
	.zero		1944


//--------------------- .nv.constant0._ZN7cutlass13device_kernelIN5flash19enable_sm80_to_sm89INS1_16FlashAttnFwdSm80INS1_25CollectiveMainloopFwdSm80ILi4ELi1ELb0EN4cute5tupleIJNS5_1CILi128EEENS7_ILi48EEENS7_ILi96EEEEEELi96ENS_10bfloat16_tEfNS_4arch4Sm80ELb0ELb1ELb0ELb1ELb0ELb0ELb1ELb1EEENS1_21CollectiveEpilogueFwdINS6_IJS8_SA_S9_EEENS6_IJNS7_ILi1EEESI_SI_EEESC_SE_Li128ELb1ELb1ELb1ELb0EEENS1_36VarlenDynamicPersistentTileSchedulerILi128ELi48ELi128ELi128ELb1ELb1ELb0ELb1ELb0ELb1EEEEEEEEEvNT_6ParamsE --------------------------
	.section	.nv.constant0._ZN7cutlass13device_kernelIN5flash19enable_sm80_to_sm89INS1_16FlashAttnFwdSm80INS1_25CollectiveMainloopFwdSm80ILi4ELi1ELb0EN4cute5tupleIJNS5_1CILi128EEENS7_ILi48EEENS7_ILi96EEEEEELi96ENS_10bfloat16_tEfNS_4arch4Sm80ELb0ELb1ELb0ELb1ELb0ELb0ELb1ELb1EEENS1_21CollectiveEpilogueFwdINS6_IJS8_SA_S9_EEENS6_IJNS7_ILi1EEESI_SI_EEESC_SE_Li128ELb1ELb1ELb1ELb0EEENS1_36VarlenDynamicPersistentTileSchedulerILi128ELi48ELi128ELi128ELb1ELb1ELb0ELb1ELb0ELb1EEEEEEEEEvNT_6ParamsE,"a",@progbits
	.sectionflags	@""
	.align	4
.nv.constant0._ZN7cutlass13device_kernelIN5flash19enable_sm80_to_sm89INS1_16FlashAttnFwdSm80INS1_25CollectiveMainloopFwdSm80ILi4ELi1ELb0EN4cute5tupleIJNS5_1CILi128EEENS7_ILi48EEENS7_ILi96EEEEEELi96ENS_10bfloat16_tEfNS_4arch4Sm80ELb0ELb1ELb0ELb1ELb0ELb0ELb1ELb1EEENS1_21CollectiveEpilogueFwdINS6_IJS8_SA_S9_EEENS6_IJNS7_ILi1EEESI_SI_EEESC_SE_Li128ELb1ELb1ELb1ELb0EEENS1_36VarlenDynamicPersistentTileSchedulerILi128ELi48ELi128ELi128ELb1ELb1ELb0ELb1ELb0ELb1EEEEEEEEEvNT_6ParamsE:
	.zero		1976


//--------------------- .nv.constant0._ZN7cutlass13device_kernelIN5flash19enable_sm80_to_sm89INS1_16FlashAttnFwdSm80INS1_25CollectiveMainloopFwdSm80ILi4ELi1ELb0EN4cute5tupleIJNS5_1CILi128EEENS7_ILi48EEENS7_ILi96EEEEEELi96ENS_10bfloat16_tEfNS_4arch4Sm80ELb0ELb1ELb0ELb1ELb0ELb1ELb1ELb1EEENS1_21CollectiveEpilogueFwdINS6_IJS8_SA_S9_EEENS6_IJNS7_ILi1EEESI_SI_EEESC_SE_Li128ELb1ELb1ELb1ELb0EEENS1_36VarlenDynamicPersistentTileSchedulerILi128ELi48ELi128ELi128ELb1ELb1ELb0ELb1ELb0ELb1EEEEEEEEEvNT_6ParamsE --------------------------
	.section	.nv.constant0._ZN7cutlass13device_kernelIN5flash19enable_sm80_to_sm89INS1_16FlashAttnFwdSm80INS1_25CollectiveMainloopFwdSm80ILi4ELi1ELb0EN4cute5tupleIJNS5_1CILi128EEENS7_ILi48EEENS7_ILi96EEEEEELi96ENS_10bfloat16_tEfNS_4arch4Sm80ELb0ELb1ELb0ELb1ELb0ELb1ELb1ELb1EEENS1_21CollectiveEpilogueFwdINS6_IJS8_SA_S9_EEENS6_IJNS7_ILi1EEESI_SI_EEESC_SE_Li128ELb1ELb1ELb1ELb0EEENS1_36VarlenDynamicPersistentTileSchedulerILi128ELi48ELi128ELi128ELb1ELb1ELb0ELb1ELb0ELb1EEEEEEEEEvNT_6ParamsE,"a",@progbits
	.sectionflags	@""
	.align	4
.nv.constant0._ZN7cutlass13device_kernelIN5flash19enable_sm80_to_sm89INS1_16FlashAttnFwdSm80INS1_25CollectiveMainloopFwdSm80ILi4ELi1ELb0EN4cute5tupleIJNS5_1CILi128EEENS7_ILi48EEENS7_ILi96EEEEEELi96ENS_10bfloat16_tEfNS_4arch4Sm80ELb0ELb1ELb0ELb1ELb0ELb1ELb1ELb1EEENS1_21CollectiveEpilogueFwdINS6_IJS8_SA_S9_EEENS6_IJNS7_ILi1EEESI_SI_EEESC_SE_Li128ELb1ELb1ELb1ELb0EEENS1_36VarlenDynamicPersistentTileSchedulerILi128ELi48ELi128ELi128ELb1ELb1ELb0ELb1ELb0ELb1EEEEEEEEEvNT_6ParamsE:
	.zero		1976


//--------------------- .nv.constant0._ZN7cutlass13device_kernelIN5flash19enable_sm80_to_sm89INS1_16FlashAttnFwdSm80INS1_25CollectiveMainloopFwdSm80ILi4ELi1ELb0EN4cute5tupleIJNS5_1CILi128EEENS7_ILi64EEENS7_ILi96EEEEEELi96ENS_10bfloat16_tEfNS_4arch4Sm80ELb1ELb0ELb0ELb0ELb0ELb0ELb1ELb1EEENS1_21CollectiveEpilogueFwdINS6_IJS8_SA_S9_EEENS6_IJNS7_ILi1EEESI_SI_EEESC_SE_Li128ELb0ELb1ELb1ELb0EEENS1_30DynamicPersistentTileSchedulerILi128ELi128ELb1ELb1ELb0EEEEEEEEEvNT_6ParamsE --------------------------
	.section	.nv.constant0._ZN7cutlass13device_kernelIN5flash19enable_sm80_to_sm89INS1_16FlashAttnFwdSm80INS1_25CollectiveMainloopFwdSm80ILi4ELi1ELb0EN4cute5tupleIJNS5_1CILi128EEENS7_ILi64EEENS7_ILi96EEEEEELi96ENS_10bfloat16_tEfNS_4arch4Sm80ELb1ELb0ELb0ELb0ELb0ELb0ELb1ELb1EEENS1_21CollectiveEpilogueFwdINS6_IJS8_SA_S9_EEENS6_IJNS7_ILi1EEESI_SI_EEESC_SE_Li128ELb0ELb1ELb1ELb0EEENS1_30DynamicPersistentTileSchedulerILi128ELi128ELb1ELb1ELb0EEEEEEEEEvNT_6ParamsE,"a",@progbits
	.sectionflags	@""
	.align	4
.nv.constant0._ZN7cutlass13device_kernelIN5flash19enable_sm80_to_sm89INS1_16FlashAttnFwdSm80INS1_25CollectiveMainloopFwdSm80ILi4ELi1ELb0EN4cute5tupleIJNS5_1CILi128EEENS7_ILi64EEENS7_ILi96EEEEEELi96ENS_10bfloat16_tEfNS_4arch4Sm80ELb1ELb0ELb0ELb0ELb0ELb0ELb1ELb1EEENS1_21CollectiveEpilogueFwdINS6_IJS8_SA_S9_EEENS6_IJNS7_ILi1EEESI_SI_EEESC_SE_Li128ELb0ELb1ELb1ELb0EEENS1_30DynamicPersistentTileSchedulerILi128ELi128ELb1ELb1ELb0EEEEEEEEEvNT_6ParamsE:
	.zero		1960


//--------------------- .nv.constant0._ZN7cutlass13device_kernelIN5flash19enable_sm80_to_sm89INS1_16FlashAttnFwdSm80INS1_25CollectiveMainloopFwdSm80ILi4ELi1ELb0EN4cute5tupleIJNS5_1CILi128EEENS7_ILi48EEENS7_ILi96EEEEEELi96ENS_10bfloat16_tEfNS_4arch4Sm80ELb1ELb0ELb0ELb1ELb0ELb0ELb1ELb1EEENS1_21CollectiveEpilogueFwdINS6_IJS8_SA_S9_EEENS6_IJNS7_ILi1EEESI_SI_EEESC_SE_Li128ELb1ELb1ELb1ELb0EEENS1_36VarlenDynamicPersistentTileSchedulerILi128ELi48ELi128ELi128ELb1ELb1ELb0ELb1ELb1ELb1EEEEEEEEEvNT_6ParamsE --------------------------
	.section	.nv.constant0._ZN7cutlass13device_kernelIN5flash19enable_sm80_to_sm89INS1_16FlashAttnFwdSm80INS1_25CollectiveMainloopFwdSm80ILi4ELi1ELb0EN4cute5tupleIJNS5_1CILi128EEENS7_ILi48EEENS7_ILi96EEEEEELi96ENS_10bfloat16_tEfNS_4arch4Sm80ELb1ELb0ELb0ELb1ELb0ELb0ELb1ELb1EEENS1_21CollectiveEpilogueFwdINS6_IJS8_SA_S9_EEENS6_IJNS7_ILi1EEESI_SI_EEESC_SE_Li128ELb1ELb1ELb1ELb0EEENS1_36VarlenDynamicPersistentTileSchedulerILi128ELi48ELi128ELi128ELb1ELb1ELb0ELb1ELb1ELb1EEEEEEEEEvNT_6ParamsE,"a",@progbits
	.sectionflags	@""
	.align	4
.nv.constant0._ZN7cutlass13device_kernelIN5flash19enable_sm80_to_sm89INS1_16FlashAttnFwdSm80INS1_25CollectiveMainloopFwdSm80ILi4ELi1ELb0EN4cute5tupleIJNS5_1CILi128EEENS7_ILi48EEENS7_ILi96EEEEEELi96ENS_10bfloat16_tEfNS_4arch4Sm80ELb1ELb0ELb0ELb1ELb0ELb0ELb1ELb1EEENS1_21CollectiveEpilogueFwdINS6_IJS8_SA_S9_EEENS6_IJNS7_ILi1EEESI_SI_EEESC_SE_Li128ELb1ELb1ELb1ELb0EEENS1_36VarlenDynamicPersistentTileSchedulerILi128ELi48ELi128ELi128ELb1ELb1ELb0ELb1ELb1ELb1EEEEEEEEEvNT_6ParamsE:
	.zero		1976


//--------------------- .nv.constant0._ZN7cutlass13device_kernelIN5flash19enable_sm80_to_sm89INS1_16FlashAttnFwdSm80INS1_25CollectiveMainloopFwdSm80ILi4ELi1ELb0EN4cute5tupleIJNS5_1CILi128EEENS7_ILi48EEENS7_ILi96EEEEEELi96ENS_10bfloat16_tEfNS_4arch4Sm80ELb1ELb0ELb0ELb1ELb0ELb1ELb1ELb1EEENS1_21CollectiveEpilogueFwdINS6_IJS8_SA_S9_EEENS6_IJNS7_ILi1EEESI_SI_EEESC_SE_Li128ELb1ELb1ELb1ELb0EEENS1_36VarlenDynamicPersistentTileSchedulerILi128ELi48ELi128ELi128ELb1ELb1ELb0ELb1ELb1ELb1EEEEEEEEEvNT_6ParamsE --------------------------
	.section	.nv.constant0._ZN7cutlass13device_kernelIN5flash19enable_sm80_to_sm89INS1_16FlashAttnFwdSm80INS1_25CollectiveMainloopFwdSm80ILi4ELi1ELb0EN4cute5tupleIJNS5_1CILi128EEENS7_ILi48EEENS7_ILi96EEEEEELi96ENS_10bfloat16_tEfNS_4arch4Sm80ELb1ELb0ELb0ELb1ELb0ELb1ELb1ELb1EEENS1_21CollectiveEpilogueFwdINS6_IJS8_SA_S9_EEENS6_IJNS7_ILi1EEESI_SI_EEESC_SE_Li128ELb1ELb1ELb1ELb0EEENS1_36VarlenDynamicPersistentTileSchedulerILi128ELi48ELi128ELi128ELb1ELb1ELb0ELb1ELb1ELb1EEEEEEEEEvNT_6ParamsE,"a",@progbits
	.sectionflags	@""
	.align	4
.nv.constant0._ZN7cutlass13device_kernelIN5flash19enable_sm80_to_sm89INS1_16FlashAttnFwdSm80INS1_25CollectiveMainloopFwdSm80ILi4ELi1ELb0EN4cute5tupleIJNS5_1CILi128EEENS7_ILi48EEENS7_ILi96EEEEEELi96ENS_10bfloat16_tEfNS_4arch4Sm80ELb1ELb0ELb0ELb1ELb0ELb1ELb1ELb1EEENS1_21CollectiveEpilogueFwdINS6_IJS8_SA_S9_EEENS6_IJNS7_ILi1EEESI_SI_EEESC_SE_Li128ELb1ELb1ELb1ELb0EEENS1_36VarlenDynamicPersistentTileSchedulerILi128ELi48ELi128ELi128ELb1ELb1ELb0ELb1ELb1ELb1EEEEEEEEEvNT_6ParamsE:
	.zero		1976


//--------------------- SYMBOLS --------------------------

	.type		.nv.reservedSmem.offset0,@object
	.size		.nv.reservedSmem.offset0,0x4
